//
// Generated by NVIDIA NVVM Compiler
//
// Compiler Build ID: CL-36424714
// Cuda compilation tools, release 13.0, V13.0.88
// Based on NVVM 20.0.0
//

.version 9.0
.target sm_100
.address_size 64

	// .globl	_Z9findMeansPKfS0_Piiii

.visible .entry _Z9findMeansPKfS0_Piiii(
	.param .u64 .ptr .align 1 _Z9findMeansPKfS0_Piiii_param_0,
	.param .u64 .ptr .align 1 _Z9findMeansPKfS0_Piiii_param_1,
	.param .u64 .ptr .align 1 _Z9findMeansPKfS0_Piiii_param_2,
	.param .u32 _Z9findMeansPKfS0_Piiii_param_3,
	.param .u32 _Z9findMeansPKfS0_Piiii_param_4,
	.param .u32 _Z9findMeansPKfS0_Piiii_param_5
)
{
	.reg .pred 	%p<24>;
	.reg .b32 	%r<129>;
	.reg .b32 	%f<241>;
	.reg .b64 	%rd<58>;

	ld.param.u64 	%rd4, [_Z9findMeansPKfS0_Piiii_param_0];
	ld.param.u64 	%rd5, [_Z9findMeansPKfS0_Piiii_param_1];
	ld.param.u32 	%r60, [_Z9findMeansPKfS0_Piiii_param_3];
	ld.param.u32 	%r58, [_Z9findMeansPKfS0_Piiii_param_4];
	ld.param.u32 	%r59, [_Z9findMeansPKfS0_Piiii_param_5];
	cvta.to.global.u64 	%rd1, %rd4;
	cvta.to.global.u64 	%rd2, %rd5;
	mov.u32 	%r61, %ctaid.x;
	mov.u32 	%r62, %ntid.x;
	mov.u32 	%r63, %tid.x;
	mad.lo.s32 	%r1, %r61, %r62, %r63;
	setp.ge.s32 	%p1, %r1, %r60;
	@%p1 bra 	$L__BB0_30;
	setp.lt.s32 	%p2, %r59, 1;
	mov.f32 	%f230, 0f00000000;
	@%p2 bra 	$L__BB0_10;
	add.s32 	%r65, %r59, -1;
	and.b32  	%r2, %r59, 3;
	setp.lt.u32 	%p3, %r65, 3;
	mov.f32 	%f230, 0f00000000;
	mov.b32 	%r108, 0;
	@%p3 bra 	$L__BB0_5;
	and.b32  	%r108, %r59, 2147483644;
	mov.f32 	%f230, 0f00000000;
	mov.b32 	%r106, 0;
$L__BB0_4:
	.pragma "nounroll";
	mul.lo.s32 	%r67, %r106, %r59;
	mul.lo.s32 	%r68, %r106, 5;
	mul.wide.u32 	%rd6, %r68, 4;
	add.s64 	%rd7, %rd2, %rd6;
	ld.global.f32 	%f30, [%rd7+8];
	mul.wide.u32 	%rd8, %r67, 4;
	add.s64 	%rd9, %rd1, %rd8;
	ld.global.f32 	%f31, [%rd9];
	sub.f32 	%f32, %f30, %f31;
	fma.rn.f32 	%f33, %f32, %f32, 0f00000000;
	ld.global.f32 	%f34, [%rd7+12];
	ld.global.f32 	%f35, [%rd9+4];
	sub.f32 	%f36, %f34, %f35;
	fma.rn.f32 	%f37, %f36, %f36, %f33;
	ld.global.f32 	%f38, [%rd7+16];
	ld.global.f32 	%f39, [%rd9+8];
	sub.f32 	%f40, %f38, %f39;
	fma.rn.f32 	%f41, %f40, %f40, %f37;
	sqrt.rn.f32 	%f42, %f41;
	add.f32 	%f43, %f230, %f42;
	add.s32 	%r69, %r67, %r59;
	add.s32 	%r70, %r68, 5;
	mul.wide.u32 	%rd10, %r70, 4;
	add.s64 	%rd11, %rd2, %rd10;
	ld.global.f32 	%f44, [%rd11+8];
	mul.wide.u32 	%rd12, %r69, 4;
	add.s64 	%rd13, %rd1, %rd12;
	ld.global.f32 	%f45, [%rd13];
	sub.f32 	%f46, %f44, %f45;
	fma.rn.f32 	%f47, %f46, %f46, 0f00000000;
	ld.global.f32 	%f48, [%rd11+12];
	ld.global.f32 	%f49, [%rd13+4];
	sub.f32 	%f50, %f48, %f49;
	fma.rn.f32 	%f51, %f50, %f50, %f47;
	ld.global.f32 	%f52, [%rd11+16];
	ld.global.f32 	%f53, [%rd13+8];
	sub.f32 	%f54, %f52, %f53;
	fma.rn.f32 	%f55, %f54, %f54, %f51;
	sqrt.rn.f32 	%f56, %f55;
	add.f32 	%f57, %f43, %f56;
	add.s32 	%r71, %r69, %r59;
	add.s32 	%r72, %r68, 10;
	mul.wide.u32 	%rd14, %r72, 4;
	add.s64 	%rd15, %rd2, %rd14;
	ld.global.f32 	%f58, [%rd15+8];
	mul.wide.u32 	%rd16, %r71, 4;
	add.s64 	%rd17, %rd1, %rd16;
	ld.global.f32 	%f59, [%rd17];
	sub.f32 	%f60, %f58, %f59;
	fma.rn.f32 	%f61, %f60, %f60, 0f00000000;
	ld.global.f32 	%f62, [%rd15+12];
	ld.global.f32 	%f63, [%rd17+4];
	sub.f32 	%f64, %f62, %f63;
	fma.rn.f32 	%f65, %f64, %f64, %f61;
	ld.global.f32 	%f66, [%rd15+16];
	ld.global.f32 	%f67, [%rd17+8];
	sub.f32 	%f68, %f66, %f67;
	fma.rn.f32 	%f69, %f68, %f68, %f65;
	sqrt.rn.f32 	%f70, %f69;
	add.f32 	%f71, %f57, %f70;
	add.s32 	%r73, %r71, %r59;
	add.s32 	%r74, %r68, 15;
	mul.wide.u32 	%rd18, %r74, 4;
	add.s64 	%rd19, %rd2, %rd18;
	ld.global.f32 	%f72, [%rd19+8];
	mul.wide.u32 	%rd20, %r73, 4;
	add.s64 	%rd21, %rd1, %rd20;
	ld.global.f32 	%f73, [%rd21];
	sub.f32 	%f74, %f72, %f73;
	fma.rn.f32 	%f75, %f74, %f74, 0f00000000;
	ld.global.f32 	%f76, [%rd19+12];
	ld.global.f32 	%f77, [%rd21+4];
	sub.f32 	%f78, %f76, %f77;
	fma.rn.f32 	%f79, %f78, %f78, %f75;
	ld.global.f32 	%f80, [%rd19+16];
	ld.global.f32 	%f81, [%rd21+8];
	sub.f32 	%f82, %f80, %f81;
	fma.rn.f32 	%f83, %f82, %f82, %f79;
	sqrt.rn.f32 	%f84, %f83;
	add.f32 	%f230, %f71, %f84;
	add.s32 	%r106, %r106, 4;
	setp.ne.s32 	%p4, %r106, %r108;
	@%p4 bra 	$L__BB0_4;
$L__BB0_5:
	setp.eq.s32 	%p5, %r2, 0;
	@%p5 bra 	$L__BB0_10;
	setp.eq.s32 	%p6, %r2, 1;
	@%p6 bra 	$L__BB0_8;
	mul.lo.s32 	%r75, %r108, %r59;
	mul.lo.s32 	%r76, %r108, 5;
	mul.wide.u32 	%rd22, %r76, 4;
	add.s64 	%rd23, %rd2, %rd22;
	ld.global.f32 	%f86, [%rd23+8];
	mul.wide.u32 	%rd24, %r75, 4;
	add.s64 	%rd25, %rd1, %rd24;
	ld.global.f32 	%f87, [%rd25];
	sub.f32 	%f88, %f86, %f87;
	fma.rn.f32 	%f89, %f88, %f88, 0f00000000;
	ld.global.f32 	%f90, [%rd23+12];
	ld.global.f32 	%f91, [%rd25+4];
	sub.f32 	%f92, %f90, %f91;
	fma.rn.f32 	%f93, %f92, %f92, %f89;
	ld.global.f32 	%f94, [%rd23+16];
	ld.global.f32 	%f95, [%rd25+8];
	sub.f32 	%f96, %f94, %f95;
	fma.rn.f32 	%f97, %f96, %f96, %f93;
	sqrt.rn.f32 	%f98, %f97;
	add.f32 	%f99, %f230, %f98;
	add.s32 	%r77, %r75, %r59;
	add.s32 	%r78, %r76, 5;
	mul.wide.u32 	%rd26, %r78, 4;
	add.s64 	%rd27, %rd2, %rd26;
	ld.global.f32 	%f100, [%rd27+8];
	mul.wide.u32 	%rd28, %r77, 4;
	add.s64 	%rd29, %rd1, %rd28;
	ld.global.f32 	%f101, [%rd29];
	sub.f32 	%f102, %f100, %f101;
	fma.rn.f32 	%f103, %f102, %f102, 0f00000000;
	ld.global.f32 	%f104, [%rd27+12];
	ld.global.f32 	%f105, [%rd29+4];
	sub.f32 	%f106, %f104, %f105;
	fma.rn.f32 	%f107, %f106, %f106, %f103;
	ld.global.f32 	%f108, [%rd27+16];
	ld.global.f32 	%f109, [%rd29+8];
	sub.f32 	%f110, %f108, %f109;
	fma.rn.f32 	%f111, %f110, %f110, %f107;
	sqrt.rn.f32 	%f112, %f111;
	add.f32 	%f230, %f99, %f112;
	add.s32 	%r108, %r108, 2;
$L__BB0_8:
	and.b32  	%r79, %r59, 1;
	setp.eq.b32 	%p7, %r79, 1;
	not.pred 	%p8, %p7;
	@%p8 bra 	$L__BB0_10;
	mul.lo.s32 	%r80, %r108, %r59;
	mul.lo.s32 	%r81, %r108, 5;
	mul.wide.u32 	%rd30, %r81, 4;
	add.s64 	%rd31, %rd2, %rd30;
	ld.global.f32 	%f113, [%rd31+8];
	mul.wide.u32 	%rd32, %r80, 4;
	add.s64 	%rd33, %rd1, %rd32;
	ld.global.f32 	%f114, [%rd33];
	sub.f32 	%f115, %f113, %f114;
	fma.rn.f32 	%f116, %f115, %f115, 0f00000000;
	ld.global.f32 	%f117, [%rd31+12];
	ld.global.f32 	%f118, [%rd33+4];
	sub.f32 	%f119, %f117, %f118;
	fma.rn.f32 	%f120, %f119, %f119, %f116;
	ld.global.f32 	%f121, [%rd31+16];
	ld.global.f32 	%f122, [%rd33+8];
	sub.f32 	%f123, %f121, %f122;
	fma.rn.f32 	%f124, %f123, %f123, %f120;
	sqrt.rn.f32 	%f125, %f124;
	add.f32 	%f230, %f230, %f125;
$L__BB0_10:
	setp.lt.s32 	%p9, %r58, 1;
	mov.b32 	%r128, 0;
	@%p9 bra 	$L__BB0_29;
	setp.lt.s32 	%p10, %r59, 1;
	mul.lo.s32 	%r9, %r59, %r1;
	@%p10 bra 	$L__BB0_22;
	and.b32  	%r10, %r59, 2147483644;
	and.b32  	%r11, %r59, 1;
	neg.s32 	%r12, %r10;
	shl.b32 	%r13, %r59, 2;
	mul.lo.s32 	%r14, %r59, %r58;
	mov.b32 	%r127, -1;
	mov.b32 	%r109, 0;
$L__BB0_13:
	add.s32 	%r93, %r59, -1;
	setp.lt.u32 	%p17, %r93, 3;
	mul.lo.s32 	%r17, %r109, %r58;
	mov.f32 	%f233, 0f00000000;
	mov.b32 	%r118, 0;
	@%p17 bra 	$L__BB0_16;
	mul.lo.s32 	%r111, %r9, 5;
	mad.lo.s32 	%r115, %r59, %r17, %r59;
	add.s32 	%r94, %r17, 2;
	mul.lo.s32 	%r114, %r59, %r94;
	add.s32 	%r95, %r17, 3;
	mul.lo.s32 	%r113, %r59, %r95;
	mul.lo.s32 	%r112, %r14, %r109;
	mov.f32 	%f233, 0f00000000;
	mov.u32 	%r116, %r12;
$L__BB0_15:
	.pragma "nounroll";
	mul.wide.s32 	%rd34, %r111, 4;
	add.s64 	%rd35, %rd2, %rd34;
	ld.global.f32 	%f129, [%rd35+8];
	mul.wide.u32 	%rd36, %r112, 4;
	add.s64 	%rd37, %rd1, %rd36;
	ld.global.f32 	%f130, [%rd37];
	sub.f32 	%f131, %f129, %f130;
	fma.rn.f32 	%f132, %f131, %f131, 0f00000000;
	ld.global.f32 	%f133, [%rd35+12];
	ld.global.f32 	%f134, [%rd37+4];
	sub.f32 	%f135, %f133, %f134;
	fma.rn.f32 	%f136, %f135, %f135, %f132;
	ld.global.f32 	%f137, [%rd35+16];
	ld.global.f32 	%f138, [%rd37+8];
	sub.f32 	%f139, %f137, %f138;
	fma.rn.f32 	%f140, %f139, %f139, %f136;
	sqrt.rn.f32 	%f141, %f140;
	add.f32 	%f142, %f233, %f141;
	ld.global.f32 	%f143, [%rd35+28];
	mul.wide.u32 	%rd38, %r115, 4;
	add.s64 	%rd39, %rd1, %rd38;
	ld.global.f32 	%f144, [%rd39];
	sub.f32 	%f145, %f143, %f144;
	fma.rn.f32 	%f146, %f145, %f145, 0f00000000;
	ld.global.f32 	%f147, [%rd35+32];
	ld.global.f32 	%f148, [%rd39+4];
	sub.f32 	%f149, %f147, %f148;
	fma.rn.f32 	%f150, %f149, %f149, %f146;
	ld.global.f32 	%f151, [%rd35+36];
	ld.global.f32 	%f152, [%rd39+8];
	sub.f32 	%f153, %f151, %f152;
	fma.rn.f32 	%f154, %f153, %f153, %f150;
	sqrt.rn.f32 	%f155, %f154;
	add.f32 	%f156, %f142, %f155;
	ld.global.f32 	%f157, [%rd35+48];
	mul.wide.u32 	%rd40, %r114, 4;
	add.s64 	%rd41, %rd1, %rd40;
	ld.global.f32 	%f158, [%rd41];
	sub.f32 	%f159, %f157, %f158;
	fma.rn.f32 	%f160, %f159, %f159, 0f00000000;
	ld.global.f32 	%f161, [%rd35+52];
	ld.global.f32 	%f162, [%rd41+4];
	sub.f32 	%f163, %f161, %f162;
	fma.rn.f32 	%f164, %f163, %f163, %f160;
	ld.global.f32 	%f165, [%rd35+56];
	ld.global.f32 	%f166, [%rd41+8];
	sub.f32 	%f167, %f165, %f166;
	fma.rn.f32 	%f168, %f167, %f167, %f164;
	sqrt.rn.f32 	%f169, %f168;
	add.f32 	%f170, %f156, %f169;
	ld.global.f32 	%f171, [%rd35+68];
	mul.wide.u32 	%rd42, %r113, 4;
	add.s64 	%rd43, %rd1, %rd42;
	ld.global.f32 	%f172, [%rd43];
	sub.f32 	%f173, %f171, %f172;
	fma.rn.f32 	%f174, %f173, %f173, 0f00000000;
	ld.global.f32 	%f175, [%rd35+72];
	ld.global.f32 	%f176, [%rd43+4];
	sub.f32 	%f177, %f175, %f176;
	fma.rn.f32 	%f178, %f177, %f177, %f174;
	ld.global.f32 	%f179, [%rd35+76];
	ld.global.f32 	%f180, [%rd43+8];
	sub.f32 	%f181, %f179, %f180;
	fma.rn.f32 	%f182, %f181, %f181, %f178;
	sqrt.rn.f32 	%f183, %f182;
	add.f32 	%f233, %f170, %f183;
	add.s32 	%r116, %r116, 4;
	add.s32 	%r115, %r115, %r13;
	add.s32 	%r114, %r114, %r13;
	add.s32 	%r113, %r113, %r13;
	add.s32 	%r112, %r112, %r13;
	add.s32 	%r111, %r111, 20;
	setp.ne.s32 	%p18, %r116, 0;
	mov.u32 	%r118, %r10;
	@%p18 bra 	$L__BB0_15;
$L__BB0_16:
	and.b32  	%r96, %r59, 3;
	setp.eq.s32 	%p19, %r96, 0;
	@%p19 bra 	$L__BB0_21;
	setp.eq.s32 	%p20, %r96, 1;
	@%p20 bra 	$L__BB0_19;
	add.s32 	%r97, %r118, %r9;
	add.s32 	%r98, %r118, %r17;
	mul.lo.s32 	%r99, %r98, %r59;
	mul.lo.s32 	%r100, %r97, 5;
	mul.wide.s32 	%rd44, %r100, 4;
	add.s64 	%rd45, %rd2, %rd44;
	ld.global.f32 	%f185, [%rd45+8];
	mul.wide.u32 	%rd46, %r99, 4;
	add.s64 	%rd47, %rd1, %rd46;
	ld.global.f32 	%f186, [%rd47];
	sub.f32 	%f187, %f185, %f186;
	fma.rn.f32 	%f188, %f187, %f187, 0f00000000;
	ld.global.f32 	%f189, [%rd45+12];
	ld.global.f32 	%f190, [%rd47+4];
	sub.f32 	%f191, %f189, %f190;
	fma.rn.f32 	%f192, %f191, %f191, %f188;
	ld.global.f32 	%f193, [%rd45+16];
	ld.global.f32 	%f194, [%rd47+8];
	sub.f32 	%f195, %f193, %f194;
	fma.rn.f32 	%f196, %f195, %f195, %f192;
	sqrt.rn.f32 	%f197, %f196;
	add.f32 	%f198, %f233, %f197;
	add.s32 	%r101, %r99, %r59;
	ld.global.f32 	%f199, [%rd45+28];
	mul.wide.u32 	%rd48, %r101, 4;
	add.s64 	%rd49, %rd1, %rd48;
	ld.global.f32 	%f200, [%rd49];
	sub.f32 	%f201, %f199, %f200;
	fma.rn.f32 	%f202, %f201, %f201, 0f00000000;
	ld.global.f32 	%f203, [%rd45+32];
	ld.global.f32 	%f204, [%rd49+4];
	sub.f32 	%f205, %f203, %f204;
	fma.rn.f32 	%f206, %f205, %f205, %f202;
	ld.global.f32 	%f207, [%rd45+36];
	ld.global.f32 	%f208, [%rd49+8];
	sub.f32 	%f209, %f207, %f208;
	fma.rn.f32 	%f210, %f209, %f209, %f206;
	sqrt.rn.f32 	%f211, %f210;
	add.f32 	%f233, %f198, %f211;
	add.s32 	%r118, %r118, 2;
$L__BB0_19:
	setp.eq.s32 	%p21, %r11, 0;
	@%p21 bra 	$L__BB0_21;
	add.s32 	%r102, %r118, %r9;
	add.s32 	%r103, %r118, %r17;
	mul.lo.s32 	%r104, %r103, %r59;
	mul.lo.s32 	%r105, %r102, 5;
	mul.wide.s32 	%rd50, %r105, 4;
	add.s64 	%rd51, %rd2, %rd50;
	ld.global.f32 	%f212, [%rd51+8];
	mul.wide.u32 	%rd52, %r104, 4;
	add.s64 	%rd53, %rd1, %rd52;
	ld.global.f32 	%f213, [%rd53];
	sub.f32 	%f214, %f212, %f213;
	fma.rn.f32 	%f215, %f214, %f214, 0f00000000;
	ld.global.f32 	%f216, [%rd51+12];
	ld.global.f32 	%f217, [%rd53+4];
	sub.f32 	%f218, %f216, %f217;
	fma.rn.f32 	%f219, %f218, %f218, %f215;
	ld.global.f32 	%f220, [%rd51+16];
	ld.global.f32 	%f221, [%rd53+8];
	sub.f32 	%f222, %f220, %f221;
	fma.rn.f32 	%f223, %f222, %f222, %f219;
	sqrt.rn.f32 	%f224, %f223;
	add.f32 	%f233, %f233, %f224;
$L__BB0_21:
	setp.le.f32 	%p22, %f233, %f230;
	selp.b32 	%r127, %r109, %r127, %p22;
	selp.f32 	%f230, %f233, %f230, %p22;
	add.s32 	%r109, %r109, 1;
	setp.eq.s32 	%p23, %r109, %r58;
	@%p23 bra 	$L__BB0_28;
	bra.uni 	$L__BB0_13;
$L__BB0_22:
	and.b32  	%r40, %r58, 3;
	setp.lt.u32 	%p11, %r58, 4;
	mov.b32 	%r127, -1;
	mov.b32 	%r124, 0;
	@%p11 bra 	$L__BB0_25;
	and.b32  	%r124, %r58, 2147483644;
	mov.b32 	%r127, -1;
	mov.b32 	%r119, 0;
$L__BB0_24:
	setp.ge.f32 	%p12, %f230, 0f00000000;
	add.s32 	%r88, %r119, 3;
	selp.b32 	%r127, %r88, %r127, %p12;
	selp.f32 	%f230, 0f00000000, %f230, %p12;
	add.s32 	%r119, %r119, 4;
	setp.ne.s32 	%p13, %r119, %r124;
	@%p13 bra 	$L__BB0_24;
$L__BB0_25:
	setp.eq.s32 	%p14, %r40, 0;
	@%p14 bra 	$L__BB0_28;
	mov.b32 	%r126, 0;
$L__BB0_27:
	.pragma "nounroll";
	setp.ge.f32 	%p15, %f230, 0f00000000;
	selp.b32 	%r127, %r124, %r127, %p15;
	selp.f32 	%f230, 0f00000000, %f230, %p15;
	add.s32 	%r124, %r124, 1;
	add.s32 	%r126, %r126, 1;
	setp.ne.s32 	%p16, %r126, %r40;
	@%p16 bra 	$L__BB0_27;
$L__BB0_28:
	add.s32 	%r128, %r127, 1;
$L__BB0_29:
	ld.param.u64 	%rd57, [_Z9findMeansPKfS0_Piiii_param_2];
	cvta.to.global.u64 	%rd54, %rd57;
	mul.wide.s32 	%rd55, %r1, 4;
	add.s64 	%rd56, %rd54, %rd55;
	st.global.u32 	[%rd56], %r128;
$L__BB0_30:
	ret;

}


// ===== COMPILED SASS (sm_100) =====

	.target	sm_100

	.elftype	@"ET_EXEC"


//--------------------- .note.nv.tkinfo           --------------------------
	.section	.note.nv.tkinfo,"",@"SHT_NOTE"
	.sectionflags	@"SHF_NOTE_NV_TKINFO"
	.tkinfo
        /*0018*/ 	.word	0x00000002
        /*0030*/ 	.string	""
        /*0030*/ 	.string	"ptxas"
        /*0030*/ 	.string	"Cuda compilation tools, release 13.0, V13.0.88"
        /*0030*/ 	.string	"Build cuda_13.0.r13.0/compiler.36424714_0"
        /*0030*/ 	.string	"-arch sm_100 -m 64 "



//--------------------- .note.nv.cuinfo           --------------------------
	.section	.note.nv.cuinfo,"",@"SHT_NOTE"
	.sectionflags	@"SHF_NOTE_NV_CUINFO"
        /*0018*/ 	.short	0x0002
        /*001a*/ 	.short	0x0064
        /*001c*/ 	.short	0x0082
	.zero		2


//--------------------- .nv.info                  --------------------------
	.section	.nv.info,"",@"SHT_CUDA_INFO"
	.align	4


	//----- nvinfo : EIATTR_REGCOUNT
	.align		4
        /*0000*/ 	.byte	0x04, 0x2f
        /*0002*/ 	.short	(.L_1 - .L_0)
	.align		4
.L_0:
        /*0004*/ 	.word	index@(_Z9findMeansPKfS0_Piiii)
        /*0008*/ 	.word	0x00000020


	//----- nvinfo : EIATTR_FRAME_SIZE
	.align		4
.L_1:
        /*000c*/ 	.byte	0x04, 0x11
        /*000e*/ 	.short	(.L_3 - .L_2)
	.align		4
.L_2:
        /*0010*/ 	.word	index@($__internal_0_$__cuda_sm20_sqrt_rn_f32_slowpath)
        /*0014*/ 	.word	0x00000000


	//----- nvinfo : EIATTR_FRAME_SIZE
	.align		4
.L_3:
        /*0018*/ 	.byte	0x04, 0x11
        /*001a*/ 	.short	(.L_5 - .L_4)
	.align		4
.L_4:
        /*001c*/ 	.word	index@(_Z9findMeansPKfS0_Piiii)
        /*0020*/ 	.word	0x00000000


	//----- nvinfo : EIATTR_MIN_STACK_SIZE
	.align		4
.L_5:
        /*0024*/ 	.byte	0x04, 0x12
        /*0026*/ 	.short	(.L_7 - .L_6)
	.align		4
.L_6:
        /*0028*/ 	.word	index@(_Z9findMeansPKfS0_Piiii)
        /*002c*/ 	.word	0x00000000
.L_7:


//--------------------- .nv.compat                --------------------------
	.section	.nv.compat,"",@"SHT_CUDA_COMPAT_INFO"
	.align	4
        /*0000*/ 	.byte	0x02, 0x09, 0x00, 0x00, 0x02, 0x02, 0x01, 0x00, 0x02, 0x05, 0x05, 0x00, 0x03, 0x07, 0x01, 0x01
        /*0010*/ 	.byte	0x02, 0x03, 0x00, 0x00, 0x02, 0x06, 0x01, 0x00, 0x04, 0x0b, 0x08, 0x00, 0x01, 0x00, 0x00, 0x00
        /*0020*/ 	.byte	0x00, 0x00, 0x00, 0x00


//--------------------- .nv.info._Z9findMeansPKfS0_Piiii --------------------------
	.section	.nv.info._Z9findMeansPKfS0_Piiii,"",@"SHT_CUDA_INFO"
	.sectionflags	@""
	.align	4


	//----- nvinfo : EIATTR_CUDA_API_VERSION
	.align		4
        /*0000*/ 	.byte	0x04, 0x37
        /*0002*/ 	.short	(.L_9 - .L_8)
.L_8:
        /*0004*/ 	.word	0x00000082


	//----- nvinfo : EIATTR_KPARAM_INFO
	.align		4
.L_9:
        /*0008*/ 	.byte	0x04, 0x17
        /*000a*/ 	.short	(.L_11 - .L_10)
.L_10:
        /*000c*/ 	.word	0x00000000
        /*0010*/ 	.short	0x0005
        /*0012*/ 	.short	0x0020
        /*0014*/ 	.byte	0x00, 0xf0, 0x11, 0x00


	//----- nvinfo : EIATTR_KPARAM_INFO
	.align		4
.L_11:
        /*0018*/ 	.byte	0x04, 0x17
        /*001a*/ 	.short	(.L_13 - .L_12)
.L_12:
        /*001c*/ 	.word	0x00000000
        /*0020*/ 	.short	0x0004
        /*0022*/ 	.short	0x001c
        /*0024*/ 	.byte	0x00, 0xf0, 0x11, 0x00


	//----- nvinfo : EIATTR_KPARAM_INFO
	.align		4
.L_13:
        /*0028*/ 	.byte	0x04, 0x17
        /*002a*/ 	.short	(.L_15 - .L_14)
.L_14:
        /*002c*/ 	.word	0x00000000
        /*0030*/ 	.short	0x0003
        /*0032*/ 	.short	0x0018
        /*0034*/ 	.byte	0x00, 0xf0, 0x11, 0x00


	//----- nvinfo : EIATTR_KPARAM_INFO
	.align		4
.L_15:
        /*0038*/ 	.byte	0x04, 0x17
        /*003a*/ 	.short	(.L_17 - .L_16)
.L_16:
        /*003c*/ 	.word	0x00000000
        /*0040*/ 	.short	0x0002
        /*0042*/ 	.short	0x0010
        /*0044*/ 	.byte	0x00, 0xf5, 0x21, 0x00


	//----- nvinfo : EIATTR_KPARAM_INFO
	.align		4
.L_17:
        /*0048*/ 	.byte	0x04, 0x17
        /*004a*/ 	.short	(.L_19 - .L_18)
.L_18:
        /*004c*/ 	.word	0x00000000
        /*0050*/ 	.short	0x0001
        /*0052*/ 	.short	0x0008
        /*0054*/ 	.byte	0x00, 0xf5, 0x21, 0x00


	//----- nvinfo : EIATTR_KPARAM_INFO
	.align		4
.L_19:
        /*0058*/ 	.byte	0x04, 0x17
        /*005a*/ 	.short	(.L_21 - .L_20)
.L_20:
        /*005c*/ 	.word	0x00000000
        /*0060*/ 	.short	0x0000
        /*0062*/ 	.short	0x0000
        /*0064*/ 	.byte	0x00, 0xf5, 0x21, 0x00


	//----- nvinfo : EIATTR_SPARSE_MMA_MASK
	.align		4
.L_21:
        /*0068*/ 	.byte	0x03, 0x50
        /*006a*/ 	.short	0x0000


	//----- nvinfo : EIATTR_MAXREG_COUNT
	.align		4
        /*006c*/ 	.byte	0x03, 0x1b
        /*006e*/ 	.short	0x00ff


	//----- nvinfo : EIATTR_MERCURY_ISA_VERSION
	.align		4
        /*0070*/ 	.byte	0x03, 0x5f
        /*0072*/ 	.short	0x0101


	//----- nvinfo : EIATTR_VRC_CTA_INIT_COUNT
	.align		4
        /*0074*/ 	.byte	0x02, 0x4a
	.zero		1
	.zero		1


	//----- nvinfo : EIATTR_EXIT_INSTR_OFFSETS
	.align		4
        /*0078*/ 	.byte	0x04, 0x1c
        /*007a*/ 	.short	(.L_23 - .L_22)


	//   ....[0]....
.L_22:
        /*007c*/ 	.word	0x00000070


	//   ....[1]....
        /*0080*/ 	.word	0x00002660


	//----- nvinfo : EIATTR_CRS_STACK_SIZE
	.align		4
.L_23:
        /*0084*/ 	.byte	0x04, 0x1e
        /*0086*/ 	.short	(.L_25 - .L_24)
.L_24:
        /*0088*/ 	.word	0x00000000


	//----- nvinfo : EIATTR_CBANK_PARAM_SIZE
	.align		4
.L_25:
        /*008c*/ 	.byte	0x03, 0x19
        /*008e*/ 	.short	0x0024


	//----- nvinfo : EIATTR_PARAM_CBANK
	.align		4
        /*0090*/ 	.byte	0x04, 0x0a
        /*0092*/ 	.short	(.L_27 - .L_26)
	.align		4
.L_26:
        /*0094*/ 	.word	index@(.nv.constant0._Z9findMeansPKfS0_Piiii)
        /*0098*/ 	.short	0x0380
        /*009a*/ 	.short	0x0024


	//----- nvinfo : EIATTR_SW_WAR
	.align		4
.L_27:
        /*009c*/ 	.byte	0x04, 0x36
        /*009e*/ 	.short	(.L_29 - .L_28)
.L_28:
        /*00a0*/ 	.word	0x00000008
.L_29:


//--------------------- .nv.callgraph             --------------------------
	.section	.nv.callgraph,"",@"SHT_CUDA_CALLGRAPH"
	.align	4
	.sectionentsize	8
	.align		4
        /*0000*/ 	.word	0x00000000
	.align		4
        /*0004*/ 	.word	0xffffffff
	.align		4
        /*0008*/ 	.word	0x00000000
	.align		4
        /*000c*/ 	.word	0xfffffffe
	.align		4
        /*0010*/ 	.word	0x00000000
	.align		4
        /*0014*/ 	.word	0xfffffffd
	.align		4
        /*0018*/ 	.word	0x00000000
	.align		4
        /*001c*/ 	.word	0xfffffffc


//--------------------- .text._Z9findMeansPKfS0_Piiii --------------------------
	.section	.text._Z9findMeansPKfS0_Piiii,"ax",@progbits
	.align	128
        .global         _Z9findMeansPKfS0_Piiii
        .type           _Z9findMeansPKfS0_Piiii,@function
        .size           _Z9findMeansPKfS0_Piiii,(.L_x_64 - _Z9findMeansPKfS0_Piiii)
        .other          _Z9findMeansPKfS0_Piiii,@"STO_CUDA_ENTRY STV_DEFAULT"
_Z9findMeansPKfS0_Piiii:
.text._Z9findMeansPKfS0_Piiii:
[----:B------:R-:W-:Y:S01]  /*0000*/  LDC R1, c[0x0][0x37c] ;  /* 0x0000df00ff017b82 */ /* 0x000fe20000000800 */
[----:B------:R-:W0:Y:S07]  /*0010*/  S2R R3, SR_TID.X ;  /* 0x0000000000037919 */ /* 0x000e2e0000002100 */
[----:B------:R-:W0:Y:S01]  /*0020*/  S2UR UR4, SR_CTAID.X ;  /* 0x00000000000479c3 */ /* 0x000e220000002500 */
[----:B------:R-:W1:Y:S07]  /*0030*/  LDCU UR5, c[0x0][0x398] ;  /* 0x00007300ff0577ac */ /* 0x000e6e0008000800 */
[----:B------:R-:W0:Y:S02]  /*0040*/  LDC R2, c[0x0][0x360] ;  /* 0x0000d800ff027b82 */ /* 0x000e240000000800 */
[----:B0-----:R-:W-:-:S05]  /*0050*/  IMAD R2, R2, UR4, R3 ;  /* 0x0000000402027c24 */ /* 0x001fca000f8e0203 */
[----:B-1----:R-:W-:-:S13]  /*0060*/  ISETP.GE.AND P0, PT, R2, UR5, PT ;  /* 0x0000000502007c0c */ /* 0x002fda000bf06270 */
[----:B------:R-:W-:Y:S05]  /*0070*/  @P0 EXIT ;  /* 0x000000000000094d */ /* 0x000fea0003800000 */
[----:B------:R-:W0:Y:S01]  /*0080*/  LDCU UR4, c[0x0][0x3a0] ;  /* 0x00007400ff0477ac */ /* 0x000e220008000800 */
[----:B------:R-:W-:Y:S01]  /*0090*/  HFMA2 R3, -RZ, RZ, 0, 0 ;  /* 0x00000000ff037431 */ /* 0x000fe200000001ff */
[----:B------:R-:W1:Y:S01]  /*00a0*/  LDCU.64 UR8, c[0x0][0x358] ;  /* 0x00006b00ff0877ac */ /* 0x000e620008000a00 */
[----:B0-----:R-:W-:-:S09]  /*00b0*/  UISETP.GE.AND UP0, UPT, UR4, 0x1, UPT ;  /* 0x000000010400788c */ /* 0x001fd2000bf06270 */
[----:B-1----:R-:W-:Y:S05]  /*00c0*/  BRA.U !UP0, `(.L_x_0) ;  /* 0x0000000d08f87547 */ /* 0x002fea000b800000 */
[----:B------:R-:W-:Y:S01]  /*00d0*/  UIADD3 UR5, UPT, UPT, UR4, -0x1, URZ ;  /* 0xffffffff04057890 */ /* 0x000fe2000fffe0ff */
[----:B------:R-:W-:Y:S01]  /*00e0*/  MOV R3, RZ ;  /* 0x000000ff00037202 */ /* 0x000fe20000000f00 */
[----:B------:R-:W-:Y:S01]  /*00f0*/  ULOP3.LUT UR6, UR4, 0x3, URZ, 0xc0, !UPT ;  /* 0x0000000304067892 */ /* 0x000fe2000f8ec0ff */
[----:B------:R-:W-:Y:S01]  /*0100*/  MOV R8, RZ ;  /* 0x000000ff00087202 */ /* 0x000fe20000000f00 */
[----:B------:R-:W-:-:S09]  /*0110*/  UISETP.GE.U32.AND UP0, UPT, UR5, 0x3, UPT ;  /* 0x000000030500788c */ /* 0x000fd2000bf06070 */
[----:B------:R-:W-:Y:S05]  /*0120*/  BRA.U !UP0, `(.L_x_1) ;  /* 0x0000000908247547 */ /* 0x000fea000b800000 */
[----:B------:R-:W0:Y:S01]  /*0130*/  LDC R10, c[0x0][0x3a0] ;  /* 0x0000e800ff0a7b82 */ /* 0x000e220000000800 */
[----:B------:R-:W-:Y:S01]  /*0140*/  ULOP3.LUT UR4, UR4, 0x7ffffffc, URZ, 0xc0, !UPT ;  /* 0x7ffffffc04047892 */ /* 0x000fe2000f8ec0ff */
[----:B------:R-:W-:Y:S01]  /*0150*/  HFMA2 R9, -RZ, RZ, 0, 0 ;  /* 0x00000000ff097431 */ /* 0x000fe200000001ff */
[----:B------:R-:W-:-:S04]  /*0160*/  MOV R3, RZ ;  /* 0x000000ff00037202 */ /* 0x000fc80000000f00 */
[----:B------:R-:W-:Y:S01]  /*0170*/  MOV R8, UR4 ;  /* 0x0000000400087c02 */ /* 0x000fe20008000f00 */
[----:B------:R-:W1:Y:S08]  /*0180*/  LDC.64 R4, c[0x0][0x380] ;  /* 0x0000e000ff047b82 */ /* 0x000e700000000a00 */
[----:B------:R-:W2:Y:S02]  /*0190*/  LDC.64 R6, c[0x0][0x388] ;  /* 0x0000e200ff067b82 */ /* 0x000ea40000000a00 */
.L_x_14:
[C---:B------:R-:W-:Y:S01]  /*01a0*/  LEA R11, R9.reuse, R9, 0x2 ;  /* 0x00000009090b7211 */ /* 0x040fe200078e10ff */
[----:B0-----:R-:W-:-:S04]  /*01b0*/  IMAD R13, R9, R10, RZ ;  /* 0x0000000a090d7224 */ /* 0x001fc800078e02ff */
[----:B--2---:R-:W-:-:S04]  /*01c0*/  IMAD.WIDE.U32 R16, R11, 0x4, R6 ;  /* 0x000000040b107825 */ /* 0x004fc800078e0006 */
[----:B-1----:R-:W-:Y:S01]  /*01d0*/  IMAD.WIDE.U32 R14, R13, 0x4, R4 ;  /* 0x000000040d0e7825 */ /* 0x002fe200078e0004 */
[----:B------:R-:W2:Y:S04]  /*01e0*/  LDG.E R0, desc[UR8][R16.64+0x8] ;  /* 0x0000080810007981 */ /* 0x000ea8000c1e1900 */
[----:B------:R-:W2:Y:S04]  /*01f0*/  LDG.E R19, desc[UR8][R14.64] ;  /* 0x000000080e137981 */ /* 0x000ea8000c1e1900 */
[----:B------:R-:W3:Y:S04]  /*0200*/  LDG.E R12, desc[UR8][R16.64+0xc] ;  /* 0x00000c08100c7981 */ /* 0x000ee8000c1e1900 */
[----:B------:R-:W3:Y:S04]  /*0210*/  LDG.E R21, desc[UR8][R14.64+0x4] ;  /* 0x000004080e157981 */ /* 0x000ee8000c1e1900 */
[----:B------:R-:W4:Y:S04]  /*0220*/  LDG.E R18, desc[UR8][R16.64+0x10] ;  /* 0x0000100810127981 */ /* 0x000f28000c1e1900 */
[----:B------:R-:W4:Y:S01]  /*0230*/  LDG.E R23, desc[UR8][R14.64+0x8] ;  /* 0x000008080e177981 */ /* 0x000f22000c1e1900 */
[----:B------:R-:W-:-:S04]  /*0240*/  IADD3 R9, PT, PT, R9, 0x4, RZ ;  /* 0x0000000409097810 */ /* 0x000fc80007ffe0ff */
[----:B------:R-:W-:Y:S01]  /*0250*/  ISETP.NE.AND P0, PT, R9, R8, PT ;  /* 0x000000080900720c */ /* 0x000fe20003f05270 */
[----:B--2---:R-:W-:-:S04]  /*0260*/  FADD R0, R0, -R19 ;  /* 0x8000001300007221 */ /* 0x004fc80000000000 */
[----:B------:R-:W-:Y:S01]  /*0270*/  FFMA R0, R0, R0, RZ ;  /* 0x0000000000007223 */ /* 0x000fe200000000ff */
[----:B---3--:R-:W-:-:S04]  /*0280*/  FADD R21, R12, -R21 ;  /* 0x800000150c157221 */ /* 0x008fc80000000000 */
[----:B------:R-:W-:Y:S01]  /*0290*/  FFMA R0, R21, R21, R0 ;  /* 0x0000001515007223 */ /* 0x000fe20000000000 */
[----:B----4-:R-:W-:-:S04]  /*02a0*/  FADD R23, R18, -R23 ;  /* 0x8000001712177221 */ /* 0x010fc80000000000 */
[----:B------:R-:W-:-:S04]  /*02b0*/  FFMA R23, R23, R23, R0 ;  /* 0x0000001717177223 */ /* 0x000fc80000000000 */
[----:B------:R0:W1:Y:S01]  /*02c0*/  MUFU.RSQ R18, R23 ;  /* 0x0000001700127308 */ /* 0x0000620000001400 */
[----:B------:R-:W-:-:S04]  /*02d0*/  IADD3 R0, PT, PT, R23, -0xd000000, RZ ;  /* 0xf300000017007810 */ /* 0x000fc80007ffe0ff */
[----:B------:R-:W-:-:S13]  /*02e0*/  ISETP.GT.U32.AND P1, PT, R0, 0x727fffff, PT ;  /* 0x727fffff0000780c */ /* 0x000fda0003f24070 */
[----:B01----:R-:W-:Y:S05]  /*02f0*/  @!P1 BRA `(.L_x_2) ;  /* 0x00000000001c9947 */ /* 0x003fea0003800000 */
[----:B------:R-:W-:Y:S01]  /*0300*/  BSSY.RECONVERGENT B0, `(.L_x_3) ;  /* 0x0000004000007945 */ /* 0x000fe20003800200 */
[----:B------:R-:W-:Y:S02]  /*0310*/  MOV R0, R23 ;  /* 0x0000001700007202 */ /* 0x000fe40000000f00 */
[----:B------:R-:W-:-:S07]  /*0320*/  MOV R20, 0x340 ;  /* 0x0000034000147802 */ /* 0x000fce0000000f00 */
[----:B------:R-:W-:Y:S05]  /*0330*/  CALL.REL.NOINC `($__internal_0_$__cuda_sm20_sqrt_rn_f32_slowpath) ;  /* 0x0000002000cc7944 */ /* 0x000fea0003c00000 */
[----:B------:R-:W-:Y:S05]  /*0340*/  BSYNC.RECONVERGENT B0 ;  /* 0x0000000000007941 */ /* 0x000fea0003800200 */
.L_x_3:
[----:B------:R-:W-:Y:S01]  /*0350*/  MOV R12, R0 ;  /* 0x00000000000c7202 */ /* 0x000fe20000000f00 */
[----:B------:R-:W-:Y:S06]  /*0360*/  BRA `(.L_x_4) ;  /* 0x0000000000107947 */ /* 0x000fec0003800000 */
.L_x_2:
[----:B------:R-:W-:Y:S01]  /*0370*/  FMUL.FTZ R12, R23, R18 ;  /* 0x00000012170c7220 */ /* 0x000fe20000410000 */
[----:B------:R-:W-:-:S03]  /*0380*/  FMUL.FTZ R0, R18, 0.5 ;  /* 0x3f00000012007820 */ /* 0x000fc60000410000 */
[----:B------:R-:W-:-:S04]  /*0390*/  FFMA R15, -R12, R12, R23 ;  /* 0x0000000c0c0f7223 */ /* 0x000fc80000000117 */
[----:B------:R-:W-:-:S07]  /*03a0*/  FFMA R12, R15, R0, R12 ;  /* 0x000000000f0c7223 */ /* 0x000fce000000000c */
.L_x_4:
[----:B------:R-:W-:Y:S02]  /*03b0*/  IADD3 R15, PT, PT, R11, 0x5, RZ ;  /* 0x000000050b0f7810 */ /* 0x000fe40007ffe0ff */
[----:B------:R-:W-:-:S03]  /*03c0*/  IADD3 R13, PT, PT, R13, R10, RZ ;  /* 0x0000000a0d0d7210 */ /* 0x000fc60007ffe0ff */
[----:B------:R-:W-:-:S04]  /*03d0*/  IMAD.WIDE.U32 R14, R15, 0x4, R6 ;  /* 0x000000040f0e7825 */ /* 0x000fc800078e0006 */
[----:B------:R-:W-:Y:S01]  /*03e0*/  IMAD.WIDE.U32 R16, R13, 0x4, R4 ;  /* 0x000000040d107825 */ /* 0x000fe200078e0004 */
[----:B------:R-:W2:Y:S04]  /*03f0*/  LDG.E R0, desc[UR8][R14.64+0x8] ;  /* 0x000008080e007981 */ /* 0x000ea8000c1e1900 */
[----:B------:R-:W2:Y:S04]  /*0400*/  LDG.E R19, desc[UR8][R16.64] ;  /* 0x0000000810137981 */ /* 0x000ea8000c1e1900 */
[----:B------:R-:W3:Y:S04]  /*0410*/  LDG.E R18, desc[UR8][R14.64+0xc] ;  /* 0x00000c080e127981 */ /* 0x000ee8000c1e1900 */
[----:B------:R-:W3:Y:S04]  /*0420*/  LDG.E R21, desc[UR8][R16.64+0x4] ;  /* 0x0000040810157981 */ /* 0x000ee8000c1e1900 */
[----:B------:R-:W4:Y:S04]  /*0430*/  LDG.E R20, desc[UR8][R14.64+0x10] ;  /* 0x000010080e147981 */ /* 0x000f28000c1e1900 */
[----:B------:R-:W4:Y:S01]  /*0440*/  LDG.E R23, desc[UR8][R16.64+0x8] ;  /* 0x0000080810177981 */ /* 0x000f22000c1e1900 */
[----:B------:R-:W-:Y:S01]  /*0450*/  FADD R3, R12, R3 ;  /* 0x000000030c037221 */ /* 0x000fe20000000000 */
        /* <DEDUP_REMOVED lines=15> */
.L_x_6:
[----:B------:R-:W-:Y:S01]  /*0550*/  MOV R12, R0 ;  /* 0x00000000000c7202 */ /* 0x000fe20000000f00 */
[----:B------:R-:W-:Y:S06]  /*0560*/  BRA `(.L_x_7) ;  /* 0x0000000000107947 */ /* 0x000fec0003800000 */
.L_x_5:
[----:B------:R-:W-:Y:S01]  /*0570*/  FMUL.FTZ R12, R23, R18 ;  /* 0x00000012170c7220 */ /* 0x000fe20000410000 */
[----:B------:R-:W-:-:S03]  /*0580*/  FMUL.FTZ R0, R18, 0.5 ;  /* 0x3f00000012007820 */ /* 0x000fc60000410000 */
[----:B------:R-:W-:-:S04]  /*0590*/  FFMA R15, -R12, R12, R23 ;  /* 0x0000000c0c0f7223 */ /* 0x000fc80000000117 */
[----:B------:R-:W-:-:S07]  /*05a0*/  FFMA R12, R15, R0, R12 ;  /* 0x000000000f0c7223 */ /* 0x000fce000000000c */
.L_x_7:
        /* <DEDUP_REMOVED lines=26> */
.L_x_9:
[----:B------:R-:W-:Y:S01]  /*0750*/  MOV R16, R0 ;  /* 0x0000000000107202 */ /* 0x000fe20000000f00 */
[----:B------:R-:W-:Y:S06]  /*0760*/  BRA `(.L_x_10) ;  /* 0x0000000000107947 */ /* 0x000fec0003800000 */
.L_x_8:
[----:B------:R-:W-:Y:S01]  /*0770*/  FMUL.FTZ R16, R23, R18 ;  /* 0x0000001217107220 */ /* 0x000fe20000410000 */
[----:B------:R-:W-:-:S03]  /*0780*/  FMUL.FTZ R0, R18, 0.5 ;  /* 0x3f00000012007820 */ /* 0x000fc60000410000 */
[----:B------:R-:W-:-:S04]  /*0790*/  FFMA R15, -R16, R16, R23 ;  /* 0x00000010100f7223 */ /* 0x000fc80000000117 */
[----:B------:R-:W-:-:S07]  /*07a0*/  FFMA R16, R15, R0, R16 ;  /* 0x000000000f107223 */ /* 0x000fce0000000010 */
.L_x_10:
        /* <DEDUP_REMOVED lines=8> */
[----:B------:R0:W4:Y:S04]  /*0830*/  LDG.E R19, desc[UR8][R12.64+0x10] ;  /* 0x000010080c137981 */ /* 0x000128000c1e1900 */
[----:B------:R-:W4:Y:S01]  /*0840*/  LDG.E R20, desc[UR8][R14.64+0x8] ;  /* 0x000008080e147981 */ /* 0x000f22000c1e1900 */
[----:B0-----:R-:W-:Y:S01]  /*0850*/  FADD R13, R3, R16 ;  /* 0x00000010030d7221 */ /* 0x001fe20000000000 */
        /* <DEDUP_REMOVED lines=15> */
.L_x_12:
[----:B------:R-:W-:Y:S05]  /*0950*/  BRA `(.L_x_13) ;  /* 0x0000000000107947 */ /* 0x000fea0003800000 */
.L_x_11:
[----:B------:R-:W-:Y:S01]  /*0960*/  FMUL.FTZ R0, R19, R18 ;  /* 0x0000001213007220 */ /* 0x000fe20000410000 */
[----:B------:R-:W-:-:S03]  /*0970*/  FMUL.FTZ R11, R18, 0.5 ;  /* 0x3f000000120b7820 */ /* 0x000fc60000410000 */
[----:B------:R-:W-:-:S04]  /*0980*/  FFMA R3, -R0, R0, R19 ;  /* 0x0000000000037223 */ /* 0x000fc80000000113 */
[----:B------:R-:W-:-:S07]  /*0990*/  FFMA R0, R3, R11, R0 ;  /* 0x0000000b03007223 */ /* 0x000fce0000000000 */
.L_x_13:
[----:B------:R-:W-:Y:S01]  /*09a0*/  FADD R3, R13, R0 ;  /* 0x000000000d037221 */ /* 0x000fe20000000000 */
[----:B------:R-:W-:Y:S06]  /*09b0*/  @P0 BRA `(.L_x_14) ;  /* 0xfffffff400f80947 */ /* 0x000fec000383ffff */
.L_x_1:
[----:B------:R-:W-:-:S09]  /*09c0*/  UISETP.NE.AND UP0, UPT, UR6, URZ, UPT ;  /* 0x000000ff0600728c */ /* 0x000fd2000bf05270 */
[----:B------:R-:W-:Y:S05]  /*09d0*/  BRA.U !UP0, `(.L_x_0) ;  /* 0x0000000508b47547 */ /* 0x000fea000b800000 */
[----:B------:R-:W-:-:S09]  /*09e0*/  UISETP.NE.AND UP0, UPT, UR6, 0x1, UPT ;  /* 0x000000010600788c */ /* 0x000fd2000bf05270 */
[----:B------:R-:W-:Y:S05]  /*09f0*/  BRA.U !UP0, `(.L_x_15) ;  /* 0x0000000508187547 */ /* 0x000fea000b800000 */
[----:B------:R-:W0:Y:S01]  /*0a00*/  LDC R5, c[0x0][0x3a0] ;  /* 0x0000e800ff057b82 */ /* 0x000e220000000800 */
[----:B------:R-:W-:-:S07]  /*0a10*/  LEA R4, R8, R8, 0x2 ;  /* 0x0000000808047211 */ /* 0x000fce00078e10ff */
[----:B------:R-:W1:Y:S08]  /*0a20*/  LDC.64 R6, c[0x0][0x388] ;  /* 0x0000e200ff067b82 */ /* 0x000e700000000a00 */
[----:B------:R-:W2:Y:S01]  /*0a30*/  LDC.64 R10, c[0x0][0x380] ;  /* 0x0000e000ff0a7b82 */ /* 0x000ea20000000a00 */
[----:B0-----:R-:W-:Y:S02]  /*0a40*/  IMAD R5, R8, R5, RZ ;  /* 0x0000000508057224 */ /* 0x001fe400078e02ff */
[----:B-1----:R-:W-:-:S05]  /*0a50*/  IMAD.WIDE.U32 R6, R4, 0x4, R6 ;  /* 0x0000000404067825 */ /* 0x002fca00078e0006 */
[----:B------:R-:W3:Y:S01]  /*0a60*/  LDG.E R0, desc[UR8][R6.64+0x8] ;  /* 0x0000080806007981 */ /* 0x000ee2000c1e1900 */
[----:B--2---:R-:W-:-:S03]  /*0a70*/  IMAD.WIDE.U32 R10, R5, 0x4, R10 ;  /* 0x00000004050a7825 */ /* 0x004fc600078e000a */
[----:B------:R-:W2:Y:S04]  /*0a80*/  LDG.E R12, desc[UR8][R6.64+0xc] ;  /* 0x00000c08060c7981 */ /* 0x000ea8000c1e1900 */
[----:B------:R-:W3:Y:S04]  /*0a90*/  LDG.E R9, desc[UR8][R10.64] ;  /* 0x000000080a097981 */ /* 0x000ee8000c1e1900 */
[----:B------:R-:W2:Y:S04]  /*0aa0*/  LDG.E R13, desc[UR8][R10.64+0x4] ;  /* 0x000004080a0d7981 */ /* 0x000ea8000c1e1900 */
[----:B------:R-:W4:Y:S04]  /*0ab0*/  LDG.E R14, desc[UR8][R6.64+0x10] ;  /* 0x00001008060e7981 */ /* 0x000f28000c1e1900 */
[----:B------:R-:W4:Y:S01]  /*0ac0*/  LDG.E R15, desc[UR8][R10.64+0x8] ;  /* 0x000008080a0f7981 */ /* 0x000f22000c1e1900 */
[----:B---3--:R-:W-:Y:S01]  /*0ad0*/  FADD R0, R0, -R9 ;  /* 0x8000000900007221 */ /* 0x008fe20000000000 */
[----:B--2---:R-:W-:-:S03]  /*0ae0*/  FADD R13, R12, -R13 ;  /* 0x8000000d0c0d7221 */ /* 0x004fc60000000000 */
[----:B------:R-:W-:-:S04]  /*0af0*/  FFMA R0, R0, R0, RZ ;  /* 0x0000000000007223 */ /* 0x000fc800000000ff */
[----:B------:R-:W-:Y:S01]  /*0b00*/  FFMA R0, R13, R13, R0 ;  /* 0x0000000d0d007223 */ /* 0x000fe20000000000 */
[----:B----4-:R-:W-:-:S04]  /*0b10*/  FADD R15, R14, -R15 ;  /* 0x8000000f0e0f7221 */ /* 0x010fc80000000000 */
[----:B------:R-:W-:-:S05]  /*0b20*/  FFMA R15, R15, R15, R0 ;  /* 0x0000000f0f0f7223 */ /* 0x000fca0000000000 */
[----:B------:R-:W-:Y:S01]  /*0b30*/  IADD3 R0, PT, PT, R15, -0xd000000, RZ ;  /* 0xf30000000f007810 */ /* 0x000fe20007ffe0ff */
[----:B------:R0:W1:Y:S03]  /*0b40*/  MUFU.RSQ R12, R15 ;  /* 0x0000000f000c7308 */ /* 0x0000660000001400 */
[----:B------:R-:W-:-:S13]  /*0b50*/  ISETP.GT.U32.AND P0, PT, R0, 0x727fffff, PT ;  /* 0x727fffff0000780c */ /* 0x000fda0003f04070 */
[----:B0-----:R-:W-:Y:S05]  /*0b60*/  @!P0 BRA `(.L_x_16) ;  /* 0x00000000001c8947 */ /* 0x001fea0003800000 */
[----:B------:R-:W-:Y:S01]  /*0b70*/  BSSY.RECONVERGENT B0, `(.L_x_17) ;  /* 0x0000004000007945 */ /* 0x000fe20003800200 */
[----:B------:R-:W-:Y:S02]  /*0b80*/  MOV R0, R15 ;  /* 0x0000000f00007202 */ /* 0x000fe40000000f00 */
[----:B------:R-:W-:-:S07]  /*0b90*/  MOV R20, 0xbb0 ;  /* 0x00000bb000147802 */ /* 0x000fce0000000f00 */
[----:B-1----:R-:W-:Y:S05]  /*0ba0*/  CALL.REL.NOINC `($__internal_0_$__cuda_sm20_sqrt_rn_f32_slowpath) ;  /* 0x0000001800b07944 */ /* 0x002fea0003c00000 */
[----:B------:R-:W-:Y:S05]  /*0bb0*/  BSYNC.RECONVERGENT B0 ;  /* 0x0000000000007941 */ /* 0x000fea0003800200 */
.L_x_17:
[----:B------:R-:W-:Y:S01]  /*0bc0*/  MOV R6, R0 ;  /* 0x0000000000067202 */ /* 0x000fe20000000f00 */
[----:B------:R-:W-:Y:S06]  /*0bd0*/  BRA `(.L_x_18) ;  /* 0x0000000000107947 */ /* 0x000fec0003800000 */
.L_x_16:
[----:B-1----:R-:W-:Y:S01]  /*0be0*/  FMUL.FTZ R6, R15, R12 ;  /* 0x0000000c0f067220 */ /* 0x002fe20000410000 */
[----:B------:R-:W-:-:S03]  /*0bf0*/  FMUL.FTZ R0, R12, 0.5 ;  /* 0x3f0000000c007820 */ /* 0x000fc60000410000 */
[----:B------:R-:W-:-:S04]  /*0c00*/  FFMA R7, -R6, R6, R15 ;  /* 0x0000000606077223 */ /* 0x000fc8000000010f */
[----:B------:R-:W-:-:S07]  /*0c10*/  FFMA R6, R7, R0, R6 ;  /* 0x0000000007067223 */ /* 0x000fce0000000006 */
.L_x_18:
[----:B------:R-:W0:Y:S01]  /*0c20*/  LDC R0, c[0x0][0x3a0] ;  /* 0x0000e800ff007b82 */ /* 0x000e220000000800 */
[----:B------:R-:W-:-:S07]  /*0c30*/  IADD3 R9, PT, PT, R4, 0x5, RZ ;  /* 0x0000000504097810 */ /* 0x000fce0007ffe0ff */
[----:B------:R-:W1:Y:S08]  /*0c40*/  LDC.64 R10, c[0x0][0x388] ;  /* 0x0000e200ff0a7b82 */ /* 0x000e700000000a00 */
[----:B------:R-:W2:Y:S01]  /*0c50*/  LDC.64 R12, c[0x0][0x380] ;  /* 0x0000e000ff0c7b82 */ /* 0x000ea20000000a00 */
[----:B0-----:R-:W-:Y:S01]  /*0c60*/  IADD3 R7, PT, PT, R5, R0, RZ ;  /* 0x0000000005077210 */ /* 0x001fe20007ffe0ff */
[----:B-1----:R-:W-:-:S05]  /*0c70*/  IMAD.WIDE.U32 R4, R9, 0x4, R10 ;  /* 0x0000000409047825 */ /* 0x002fca00078e000a */
[----:B------:R-:W3:Y:S01]  /*0c80*/  LDG.E R0, desc[UR8][R4.64+0x8] ;  /* 0x0000080804007981 */ /* 0x000ee2000c1e1900 */
[----:B--2---:R-:W-:-:S03]  /*0c90*/  IMAD.WIDE.U32 R10, R7, 0x4, R12 ;  /* 0x00000004070a7825 */ /* 0x004fc600078e000c */
[----:B------:R-:W2:Y:S04]  /*0ca0*/  LDG.E R9, desc[UR8][R4.64+0xc] ;  /* 0x00000c0804097981 */ /* 0x000ea8000c1e1900 */
[----:B------:R-:W3:Y:S04]  /*0cb0*/  LDG.E R7, desc[UR8][R10.64] ;  /* 0x000000080a077981 */ /* 0x000ee8000c1e1900 */
[----:B------:R-:W2:Y:S04]  /*0cc0*/  LDG.E R12, desc[UR8][R10.64+0x4] ;  /* 0x000004080a0c7981 */ /* 0x000ea8000c1e1900 */
[----:B------:R0:W4:Y:S04]  /*0cd0*/  LDG.E R13, desc[UR8][R4.64+0x10] ;  /* 0x00001008040d7981 */ /* 0x000128000c1e1900 */
[----:B------:R-:W4:Y:S01]  /*0ce0*/  LDG.E R14, desc[UR8][R10.64+0x8] ;  /* 0x000008080a0e7981 */ /* 0x000f22000c1e1900 */
[----:B0-----:R-:W-:Y:S01]  /*0cf0*/  FADD R5, R3, R6 ;  /* 0x0000000603057221 */ /* 0x001fe20000000000 */
        /* <DEDUP_REMOVED lines=15> */
.L_x_20:
[----:B------:R-:W-:Y:S05]  /*0df0*/  BRA `(.L_x_21) ;  /* 0x0000000000107947 */ /* 0x000fea0003800000 */
.L_x_19:
[----:B-1----:R-:W-:Y:S01]  /*0e00*/  FMUL.FTZ R0, R13, R12 ;  /* 0x0000000c0d007220 */ /* 0x002fe20000410000 */
[----:B------:R-:W-:-:S03]  /*0e10*/  FMUL.FTZ R4, R12, 0.5 ;  /* 0x3f0000000c047820 */ /* 0x000fc60000410000 */
[----:B------:R-:W-:-:S04]  /*0e20*/  FFMA R3, -R0, R0, R13 ;  /* 0x0000000000037223 */ /* 0x000fc8000000010d */
[----:B------:R-:W-:-:S07]  /*0e30*/  FFMA R0, R3, R4, R0 ;  /* 0x0000000403007223 */ /* 0x000fce0000000000 */
.L_x_21:
[----:B------:R-:W-:Y:S01]  /*0e40*/  FADD R3, R5, R0 ;  /* 0x0000000005037221 */ /* 0x000fe20000000000 */
[----:B------:R-:W-:-:S07]  /*0e50*/  IADD3 R8, PT, PT, R8, 0x2, RZ ;  /* 0x0000000208087810 */ /* 0x000fce0007ffe0ff */
.L_x_15:
[----:B------:R-:W0:Y:S02]  /*0e60*/  LDC R9, c[0x0][0x3a0] ;  /* 0x0000e800ff097b82 */ /* 0x000e240000000800 */
[----:B0-----:R-:W-:-:S04]  /*0e70*/  LOP3.LUT R0, R9, 0x1, RZ, 0xc0, !PT ;  /* 0x0000000109007812 */ /* 0x001fc800078ec0ff */
[----:B------:R-:W-:-:S13]  /*0e80*/  ISETP.NE.U32.AND P0, PT, R0, 0x1, PT ;  /* 0x000000010000780c */ /* 0x000fda0003f05070 */
[----:B------:R-:W-:Y:S05]  /*0e90*/  @P0 BRA `(.L_x_0) ;  /* 0x0000000000840947 */ /* 0x000fea0003800000 */
[----:B------:R-:W0:Y:S01]  /*0ea0*/  LDC.64 R4, c[0x0][0x388] ;  /* 0x0000e200ff047b82 */ /* 0x000e220000000a00 */
[C---:B------:R-:W-:Y:S01]  /*0eb0*/  LEA R11, R8.reuse, R8, 0x2 ;  /* 0x00000008080b7211 */ /* 0x040fe200078e10ff */
[----:B------:R-:W-:-:S06]  /*0ec0*/  IMAD R9, R8, R9, RZ ;  /* 0x0000000908097224 */ /* 0x000fcc00078e02ff */
[----:B------:R-:W1:Y:S01]  /*0ed0*/  LDC.64 R6, c[0x0][0x380] ;  /* 0x0000e000ff067b82 */ /* 0x000e620000000a00 */
[----:B0-----:R-:W-:-:S05]  /*0ee0*/  IMAD.WIDE.U32 R4, R11, 0x4, R4 ;  /* 0x000000040b047825 */ /* 0x001fca00078e0004 */
[----:B------:R-:W2:Y:S01]  /*0ef0*/  LDG.E R0, desc[UR8][R4.64+0x8] ;  /* 0x0000080804007981 */ /* 0x000ea2000c1e1900 */
[----:B-1----:R-:W-:-:S03]  /*0f00*/  IMAD.WIDE.U32 R6, R9, 0x4, R6 ;  /* 0x0000000409067825 */ /* 0x002fc600078e0006 */
[----:B------:R-:W3:Y:S04]  /*0f10*/  LDG.E R8, desc[UR8][R4.64+0xc] ;  /* 0x00000c0804087981 */ /* 0x000ee8000c1e1900 */
[----:B------:R-:W2:Y:S04]  /*0f20*/  LDG.E R9, desc[UR8][R6.64] ;  /* 0x0000000806097981 */ /* 0x000ea8000c1e1900 */
[----:B------:R-:W3:Y:S04]  /*0f30*/  LDG.E R11, desc[UR8][R6.64+0x4] ;  /* 0x00000408060b7981 */ /* 0x000ee8000c1e1900 */
[----:B------:R-:W4:Y:S04]  /*0f40*/  LDG.E R10, desc[UR8][R4.64+0x10] ;  /* 0x00001008040a7981 */ /* 0x000f28000c1e1900 */
[----:B------:R-:W4:Y:S01]  /*0f50*/  LDG.E R13, desc[UR8][R6.64+0x8] ;  /* 0x00000808060d7981 */ /* 0x000f22000c1e1900 */
[----:B--2---:R-:W-:Y:S01]  /*0f60*/  FADD R0, R0, -R9 ;  /* 0x8000000900007221 */ /* 0x004fe20000000000 */
[----:B---3--:R-:W-:-:S03]  /*0f70*/  FADD R11, R8, -R11 ;  /* 0x8000000b080b7221 */ /* 0x008fc60000000000 */
        /* <DEDUP_REMOVED lines=13> */
.L_x_23:
[----:B------:R-:W-:Y:S05]  /*1050*/  BRA `(.L_x_24) ;  /* 0x0000000000107947 */ /* 0x000fea0003800000 */
.L_x_22:
[----:B-1----:R-:W-:Y:S01]  /*1060*/  FMUL.FTZ R0, R13, R8 ;  /* 0x000000080d007220 */ /* 0x002fe20000410000 */
[----:B------:R-:W-:-:S03]  /*1070*/  FMUL.FTZ R4, R8, 0.5 ;  /* 0x3f00000008047820 */ /* 0x000fc60000410000 */
[----:B------:R-:W-:-:S04]  /*1080*/  FFMA R5, -R0, R0, R13 ;  /* 0x0000000000057223 */ /* 0x000fc8000000010d */
[----:B------:R-:W-:-:S07]  /*1090*/  FFMA R0, R5, R4, R0 ;  /* 0x0000000405007223 */ /* 0x000fce0000000000 */
.L_x_24:
[----:B------:R-:W-:-:S07]  /*10a0*/  FADD R3, R3, R0 ;  /* 0x0000000003037221 */ /* 0x000fce0000000000 */
.L_x_0:
[----:B------:R-:W0:Y:S01]  /*10b0*/  LDCU UR4, c[0x0][0x39c] ;  /* 0x00007380ff0477ac */ /* 0x000e220008000800 */
[----:B------:R-:W-:Y:S01]  /*10c0*/  MOV R7, RZ ;  /* 0x000000ff00077202 */ /* 0x000fe20000000f00 */
[----:B0-----:R-:W-:-:S09]  /*10d0*/  UISETP.GE.AND UP0, UPT, UR4, 0x1, UPT ;  /* 0x000000010400788c */ /* 0x001fd2000bf06270 */
[----:B------:R-:W-:Y:S05]  /*10e0*/  BRA.U !UP0, `(.L_x_25) ;  /* 0x0000001508507547 */ /* 0x000fea000b800000 */
[----:B------:R-:W0:Y:S02]  /*10f0*/  LDCU UR10, c[0x0][0x3a0] ;  /* 0x00007400ff0a77ac */ /* 0x000e240008000800 */
[----:B0-----:R-:W-:-:S09]  /*1100*/  UISETP.GE.AND UP0, UPT, UR10, 0x1, UPT ;  /* 0x000000010a00788c */ /* 0x001fd2000bf06270 */
[----:B------:R-:W-:Y:S05]  /*1110*/  BRA.U !UP0, `(.L_x_26) ;  /* 0x00000011084c7547 */ /* 0x000fea000b800000 */
[----:B------:R-:W-:Y:S01]  /*1120*/  HFMA2 R6, -RZ, RZ, 0, 0 ;  /* 0x00000000ff067431 */ /* 0x000fe200000001ff */
[----:B------:R-:W-:Y:S02]  /*1130*/  ULOP3.LUT UR7, UR10, 0x7ffffffc, URZ, 0xc0, !UPT ;  /* 0x7ffffffc0a077892 */ /* 0x000fe4000f8ec0ff */
[----:B------:R-:W-:Y:S01]  /*1140*/  IMAD R4, R2, UR10, RZ ;  /* 0x0000000a02047c24 */ /* 0x000fe2000f8e02ff */
[----:B------:R-:W-:Y:S01]  /*1150*/  MOV R5, 0xffffffff ;  /* 0xffffffff00057802 */ /* 0x000fe20000000f00 */
[----:B------:R-:W-:Y:S02]  /*1160*/  UIMAD UR5, UR10, UR4, URZ ;  /* 0x000000040a0572a4 */ /* 0x000fe4000f8e02ff */
[----:B------:R-:W-:-:S12]  /*1170*/  UIADD3 UR6, UPT, UPT, -UR7, URZ, URZ ;  /* 0x000000ff07067290 */ /* 0x000fd8000fffe1ff */
.L_x_55:
[----:B------:R-:W0:Y:S01]  /*1180*/  LDCU UR4, c[0x0][0x3a0] ;  /* 0x00007400ff0477ac */ /* 0x000e220008000800 */
[----:B------:R-:W1:Y:S01]  /*1190*/  LDC R7, c[0x0][0x39c] ;  /* 0x0000e700ff077b82 */ /* 0x000e620000000800 */
[----:B------:R-:W-:Y:S02]  /*11a0*/  MOV R22, RZ ;  /* 0x000000ff00167202 */ /* 0x000fe40000000f00 */
[----:B0-----:R-:W-:Y:S01]  /*11b0*/  MOV R0, UR4 ;  /* 0x0000000400007c02 */ /* 0x001fe20008000f00 */
[----:B------:R-:W-:-:S03]  /*11c0*/  UMOV UR4, URZ ;  /* 0x000000ff00047c82 */ /* 0x000fc60008000000 */
[----:B------:R-:W-:Y:S01]  /*11d0*/  IADD3 R8, PT, PT, R0, -0x1, RZ ;  /* 0xffffffff00087810 */ /* 0x000fe20007ffe0ff */
[----:B-1----:R-:W-:-:S03]  /*11e0*/  IMAD R7, R6, R7, RZ ;  /* 0x0000000706077224 */ /* 0x002fc600078e02ff */
[----:B------:R-:W-:-:S13]  /*11f0*/  ISETP.GE.U32.AND P0, PT, R8, 0x3, PT ;  /* 0x000000030800780c */ /* 0x000fda0003f06070 */
[----:B------:R-:W-:Y:S05]  /*1200*/  @!P0 BRA `(.L_x_27) ;  /* 0x00000008002c8947 */ /* 0x000fea0003800000 */
[----:B------:R-:W0:Y:S01]  /*1210*/  LDC R8, c[0x0][0x3a0] ;  /* 0x0000e800ff087b82 */ /* 0x000e220000000800 */
[C---:B------:R-:W-:Y:S01]  /*1220*/  IADD3 R11, PT, PT, R7.reuse, 0x3, RZ ;  /* 0x00000003070b7810 */ /* 0x040fe20007ffe0ff */
[----:B------:R-:W-:Y:S01]  /*1230*/  IMAD R25, R6, UR5, RZ ;  /* 0x0000000506197c24 */ /* 0x000fe2000f8e02ff */
[----:B------:R-:W-:Y:S01]  /*1240*/  IADD3 R9, PT, PT, R7, 0x2, RZ ;  /* 0x0000000207097810 */ /* 0x000fe20007ffe0ff */
[----:B------:R-:W-:Y:S01]  /*1250*/  UMOV UR4, UR6 ;  /* 0x0000000600047c82 */ /* 0x000fe20008000000 */
[----:B------:R-:W-:Y:S01]  /*1260*/  LEA R23, R4, R4, 0x2 ;  /* 0x0000000404177211 */ /* 0x000fe200078e10ff */
[-C--:B------:R-:W-:Y:S01]  /*1270*/  IMAD R10, R11, R0.reuse, RZ ;  /* 0x000000000b0a7224 */ /* 0x080fe200078e02ff */
[----:B------:R-:W-:Y:S01]  /*1280*/  MOV R22, RZ ;  /* 0x000000ff00167202 */ /* 0x000fe20000000f00 */
[----:B------:R-:W1:Y:S01]  /*1290*/  LDC.64 R12, c[0x0][0x380] ;  /* 0x0000e000ff0c7b82 */ /* 0x000e620000000a00 */
[-C--:B------:R-:W-:Y:S02]  /*12a0*/  IMAD R9, R9, R0.reuse, RZ ;  /* 0x0000000009097224 */ /* 0x080fe400078e02ff */
[----:B------:R-:W-:-:S05]  /*12b0*/  IMAD R11, R7, R0, R0 ;  /* 0x00000000070b7224 */ /* 0x000fca00078e0200 */
[----:B------:R-:W2:Y:S08]  /*12c0*/  LDC.64 R14, c[0x0][0x388] ;  /* 0x0000e200ff0e7b82 */ /* 0x000eb00000000a00 */
[----:B------:R-:W3:Y:S02]  /*12d0*/  LDC.64 R16, c[0x0][0x380] ;  /* 0x0000e000ff107b82 */ /* 0x000ee40000000a00 */
.L_x_41:
[----:B--2---:R-:W-:-:S04]  /*12e0*/  IMAD.WIDE R18, R23, 0x4, R14 ;  /* 0x0000000417127825 */ /* 0x004fc800078e020e */
[----:B-1----:R-:W-:Y:S01]  /*12f0*/  IMAD.WIDE.U32 R20, R25, 0x4, R12 ;  /* 0x0000000419147825 */ /* 0x002fe200078e000c */
[----:B------:R-:W2:Y:S04]  /*1300*/  LDG.E R0, desc[UR8][R18.64+0x8] ;  /* 0x0000080812007981 */ /* 0x000ea8000c1e1900 */
[----:B------:R-:W2:Y:S04]  /*1310*/  LDG.E R27, desc[UR8][R20.64] ;  /* 0x00000008141b7981 */ /* 0x000ea8000c1e1900 */
[----:B------:R-:W4:Y:S04]  /*1320*/  LDG.E R26, desc[UR8][R20.64+0x4] ;  /* 0x00000408141a7981 */ /* 0x000f28000c1e1900 */
[----:B------:R-:W5:Y:S04]  /*1330*/  LDG.E R24, desc[UR8][R20.64+0x8] ;  /* 0x0000080814187981 */ /* 0x000f68000c1e1900 */
[----:B------:R-:W5:Y:S01]  /*1340*/  LDG.E R29, desc[UR8][R18.64+0x10] ;  /* 0x00001008121d7981 */ /* 0x000f62000c1e1900 */
[----:B--2---:R-:W-:-:S03]  /*1350*/  FADD R0, R0, -R27 ;  /* 0x8000001b00007221 */ /* 0x004fc60000000000 */
[----:B------:R-:W4:Y:S01]  /*1360*/  LDG.E R27, desc[UR8][R18.64+0xc] ;  /* 0x00000c08121b7981 */ /* 0x000f22000c1e1900 */
[----:B------:R-:W-:Y:S01]  /*1370*/  FFMA R0, R0, R0, RZ ;  /* 0x0000000000007223 */ /* 0x000fe200000000ff */
[----:B-----5:R-:W-:Y:S01]  /*1380*/  FADD R29, R29, -R24 ;  /* 0x800000181d1d7221 */ /* 0x020fe20000000000 */
[----:B------:R-:W-:Y:S01]  /*1390*/  BSSY.RECONVERGENT B0, `(.L_x_28) ;  /* 0x0000010000007945 */ /* 0x000fe20003800200 */
[----:B----4-:R-:W-:-:S04]  /*13a0*/  FADD R27, R27, -R26 ;  /* 0x8000001a1b1b7221 */ /* 0x010fc80000000000 */
[----:B------:R-:W-:-:S04]  /*13b0*/  FFMA R0, R27, R27, R0 ;  /* 0x0000001b1b007223 */ /* 0x000fc80000000000 */
[----:B------:R-:W-:-:S05]  /*13c0*/  FFMA R29, R29, R29, R0 ;  /* 0x0000001d1d1d7223 */ /* 0x000fca0000000000 */
[----:B------:R-:W-:Y:S01]  /*13d0*/  IADD3 R0, PT, PT, R29, -0xd000000, RZ ;  /* 0xf30000001d007810 */ /* 0x000fe20007ffe0ff */
[----:B------:R1:W2:Y:S03]  /*13e0*/  MUFU.RSQ R24, R29 ;  /* 0x0000001d00187308 */ /* 0x0002a60000001400 */
[----:B------:R-:W-:-:S13]  /*13f0*/  ISETP.GT.U32.AND P0, PT, R0, 0x727fffff, PT ;  /* 0x727fffff0000780c */ /* 0x000fda0003f04070 */
[----:B-1----:R-:W-:Y:S05]  /*1400*/  @!P0 BRA `(.L_x_29) ;  /* 0x0000000000108947 */ /* 0x002fea0003800000 */
[----:B------:R-:W-:Y:S02]  /*1410*/  MOV R0, R29 ;  /* 0x0000001d00007202 */ /* 0x000fe40000000f00 */
[----:B------:R-:W-:-:S07]  /*1420*/  MOV R20, 0x1440 ;  /* 0x0000144000147802 */ /* 0x000fce0000000f00 */
[----:B0-23--:R-:W-:Y:S05]  /*1430*/  CALL.REL.NOINC `($__internal_0_$__cuda_sm20_sqrt_rn_f32_slowpath) ;  /* 0x00000010008c7944 */ /* 0x00dfea0003c00000 */
[----:B------:R-:W-:Y:S05]  /*1440*/  BRA `(.L_x_30) ;  /* 0x0000000000107947 */ /* 0x000fea0003800000 */
.L_x_29:
[----:B--2---:R-:W-:Y:S01]  /*1450*/  FMUL.FTZ R0, R29, R24 ;  /* 0x000000181d007220 */ /* 0x004fe20000410000 */
[----:B------:R-:W-:-:S03]  /*1460*/  FMUL.FTZ R20, R24, 0.5 ;  /* 0x3f00000018147820 */ /* 0x000fc60000410000 */
[----:B------:R-:W-:-:S04]  /*1470*/  FFMA R21, -R0, R0, R29 ;  /* 0x0000000000157223 */ /* 0x000fc8000000011d */
[----:B------:R-:W-:-:S07]  /*1480*/  FFMA R0, R21, R20, R0 ;  /* 0x0000001415007223 */ /* 0x000fce0000000000 */
.L_x_30:
[----:B------:R-:W-:Y:S05]  /*1490*/  BSYNC.RECONVERGENT B0 ;  /* 0x0000000000007941 */ /* 0x000fea0003800200 */
.L_x_28:
[----:B---3--:R-:W-:Y:S01]  /*14a0*/  IMAD.WIDE.U32 R20, R11, 0x4, R16 ;  /* 0x000000040b147825 */ /* 0x008fe200078e0010 */
[----:B------:R-:W2:Y:S04]  /*14b0*/  LDG.E R27, desc[UR8][R18.64+0x1c] ;  /* 0x00001c08121b7981 */ /* 0x000ea8000c1e1900 */
[----:B------:R-:W2:Y:S01]  /*14c0*/  LDG.E R28, desc[UR8][R20.64] ;  /* 0x00000008141c7981 */ /* 0x000ea2000c1e1900 */
[----:B------:R-:W-:-:S03]  /*14d0*/  FADD R22, R0, R22 ;  /* 0x0000001600167221 */ /* 0x000fc60000000000 */
[----:B------:R-:W3:Y:S04]  /*14e0*/  LDG.E R26, desc[UR8][R20.64+0x4] ;  /* 0x00000408141a7981 */ /* 0x000ee8000c1e1900 */
[----:B------:R-:W4:Y:S04]  /*14f0*/  LDG.E R24, desc[UR8][R20.64+0x8] ;  /* 0x0000080814187981 */ /* 0x000f28000c1e1900 */
[----:B------:R-:W4:Y:S01]  /*1500*/  LDG.E R29, desc[UR8][R18.64+0x24] ;  /* 0x00002408121d7981 */ /* 0x000f22000c1e1900 */
[----:B--2---:R-:W-:-:S03]  /*1510*/  FADD R0, R27, -R28 ;  /* 0x8000001c1b007221 */ /* 0x004fc60000000000 */
[----:B------:R-:W3:Y:S01]  /*1520*/  LDG.E R27, desc[UR8][R18.64+0x20] ;  /* 0x00002008121b7981 */ /* 0x000ee2000c1e1900 */
[----:B------:R-:W-:Y:S01]  /*1530*/  FFMA R0, R0, R0, RZ ;  /* 0x0000000000007223 */ /* 0x000fe200000000ff */
[----:B----4-:R-:W-:Y:S01]  /*1540*/  FADD R29, R29, -R24 ;  /* 0x800000181d1d7221 */ /* 0x010fe20000000000 */
[----:B------:R-:W-:Y:S01]  /*1550*/  BSSY.RECONVERGENT B0, `(.L_x_31) ;  /* 0x0000010000007945 */ /* 0x000fe20003800200 */
[----:B---3--:R-:W-:-:S04]  /*1560*/  FADD R27, R27, -R26 ;  /* 0x8000001a1b1b7221 */ /* 0x008fc80000000000 */
        /* <DEDUP_REMOVED lines=8> */
[----:B0-2---:R-:W-:Y:S05]  /*15f0*/  CALL.REL.NOINC `($__internal_0_$__cuda_sm20_sqrt_rn_f32_slowpath) ;  /* 0x00000010001c7944 */ /* 0x005fea0003c00000 */
[----:B------:R-:W-:Y:S05]  /*1600*/  BRA `(.L_x_33) ;  /* 0x0000000000107947 */ /* 0x000fea0003800000 */
.L_x_32:
[----:B--2---:R-:W-:Y:S01]  /*1610*/  FMUL.FTZ R0, R29, R24 ;  /* 0x000000181d007220 */ /* 0x004fe20000410000 */
[----:B------:R-:W-:-:S03]  /*1620*/  FMUL.FTZ R20, R24, 0.5 ;  /* 0x3f00000018147820 */ /* 0x000fc60000410000 */
[----:B------:R-:W-:-:S04]  /*1630*/  FFMA R21, -R0, R0, R29 ;  /* 0x0000000000157223 */ /* 0x000fc8000000011d */
[----:B------:R-:W-:-:S07]  /*1640*/  FFMA R0, R21, R20, R0 ;  /* 0x0000001415007223 */ /* 0x000fce0000000000 */
.L_x_33:
[----:B------:R-:W-:Y:S05]  /*1650*/  BSYNC.RECONVERGENT B0 ;  /* 0x0000000000007941 */ /* 0x000fea0003800200 */
.L_x_31:
[----:B------:R-:W-:Y:S01]  /*1660*/  IMAD.WIDE.U32 R20, R9, 0x4, R16 ;  /* 0x0000000409147825 */ /* 0x000fe200078e0010 */
        /* <DEDUP_REMOVED lines=22> */
.L_x_35:
[----:B--2---:R-:W-:Y:S01]  /*17d0*/  FMUL.FTZ R0, R29, R24 ;  /* 0x000000181d007220 */ /* 0x004fe20000410000 */
[----:B------:R-:W-:-:S03]  /*17e0*/  FMUL.FTZ R20, R24, 0.5 ;  /* 0x3f00000018147820 */ /* 0x000fc60000410000 */
[----:B------:R-:W-:-:S04]  /*17f0*/  FFMA R21, -R0, R0, R29 ;  /* 0x0000000000157223 */ /* 0x000fc8000000011d */
[----:B------:R-:W-:-:S07]  /*1800*/  FFMA R0, R21, R20, R0 ;  /* 0x0000001415007223 */ /* 0x000fce0000000000 */
.L_x_36:
[----:B------:R-:W-:Y:S05]  /*1810*/  BSYNC.RECONVERGENT B0 ;  /* 0x0000000000007941 */ /* 0x000fea0003800200 */
.L_x_34:
        /* <DEDUP_REMOVED lines=19> */
[----:B------:R-:W-:Y:S01]  /*1950*/  BSSY.RECONVERGENT B1, `(.L_x_39) ;  /* 0x0000004000017945 */ /* 0x000fe20003800200 */
[----:B------:R-:W-:Y:S02]  /*1960*/  MOV R0, R24 ;  /* 0x0000001800007202 */ /* 0x000fe40000000f00 */
[----:B------:R-:W-:-:S07]  /*1970*/  MOV R20, 0x1990 ;  /* 0x0000199000147802 */ /* 0x000fce0000000f00 */
[----:B0-2---:R-:W-:Y:S05]  /*1980*/  CALL.REL.NOINC `($__internal_0_$__cuda_sm20_sqrt_rn_f32_slowpath) ;  /* 0x0000000c00387944 */ /* 0x005fea0003c00000 */
[----:B------:R-:W-:Y:S05]  /*1990*/  BSYNC.RECONVERGENT B1 ;  /* 0x0000000000017941 */ /* 0x000fea0003800200 */
.L_x_39:
[----:B------:R-:W-:Y:S01]  /*19a0*/  MOV R19, R0 ;  /* 0x0000000000137202 */ /* 0x000fe20000000f00 */
[----:B------:R-:W-:Y:S06]  /*19b0*/  BRA `(.L_x_40) ;  /* 0x0000000000107947 */ /* 0x000fec0003800000 */
.L_x_38:
[----:B--2---:R-:W-:Y:S01]  /*19c0*/  FMUL.FTZ R19, R24, R27 ;  /* 0x0000001b18137220 */ /* 0x004fe20000410000 */
[----:B------:R-:W-:-:S03]  /*19d0*/  FMUL.FTZ R18, R27, 0.5 ;  /* 0x3f0000001b127820 */ /* 0x000fc60000410000 */
[----:B------:R-:W-:-:S04]  /*19e0*/  FFMA R0, -R19, R19, R24 ;  /* 0x0000001313007223 */ /* 0x000fc80000000118 */
[----:B------:R-:W-:-:S07]  /*19f0*/  FFMA R19, R0, R18, R19 ;  /* 0x0000001200137223 */ /* 0x000fce0000000013 */
.L_x_40:
[----:B------:R-:W-:Y:S05]  /*1a00*/  BSYNC.RECONVERGENT B0 ;  /* 0x0000000000007941 */ /* 0x000fea0003800200 */
.L_x_37:
[----:B------:R-:W-:Y:S01]  /*1a10*/  UIADD3 UR4, UPT, UPT, UR4, 0x4, URZ ;  /* 0x0000000404047890 */ /* 0x000fe2000fffe0ff */
[----:B0-----:R-:W-:Y:S01]  /*1a20*/  MOV R0, R8 ;  /* 0x0000000800007202 */ /* 0x001fe20000000f00 */
[----:B------:R-:W-:Y:S01]  /*1a30*/  FADD R22, R22, R19 ;  /* 0x0000001316167221 */ /* 0x000fe20000000000 */
[----:B------:R-:W-:Y:S01]  /*1a40*/  IADD3 R23, PT, PT, R23, 0x14, RZ ;  /* 0x0000001417177810 */ /* 0x000fe20007ffe0ff */
[----:B------:R-:W-:Y:S01]  /*1a50*/  UISETP.NE.AND UP0, UPT, UR4, URZ, UPT ;  /* 0x000000ff0400728c */ /* 0x000fe2000bf05270 */
[C---:B------:R-:W-:Y:S02]  /*1a60*/  LEA R11, R0.reuse, R11, 0x2 ;  /* 0x0000000b000b7211 */ /* 0x040fe400078e10ff */
[C---:B------:R-:W-:Y:S02]  /*1a70*/  LEA R9, R0.reuse, R9, 0x2 ;  /* 0x0000000900097211 */ /* 0x040fe400078e10ff */
[C---:B------:R-:W-:Y:S02]  /*1a80*/  LEA R10, R0.reuse, R10, 0x2 ;  /* 0x0000000a000a7211 */ /* 0x040fe400078e10ff */
[----:B------:R-:W-:-:S02]  /*1a90*/  LEA R25, R0, R25, 0x2 ;  /* 0x0000001900197211 */ /* 0x000fc400078e10ff */
[----:B------:R-:W-:Y:S05]  /*1aa0*/  BRA.U UP0, `(.L_x_41) ;  /* 0xfffffff9000c7547 */ /* 0x000fea000b83ffff */
[----:B------:R-:W-:-:S05]  /*1ab0*/  UMOV UR4, UR7 ;  /* 0x0000000700047c82 */ /* 0x000fca0008000000 */
.L_x_27:
[----:B------:R-:W-:-:S13]  /*1ac0*/  LOP3.LUT P0, R8, R0, 0x3, RZ, 0xc0, !PT ;  /* 0x0000000300087812 */ /* 0x000fda000780c0ff */
[----:B------:R-:W-:Y:S05]  /*1ad0*/  @!P0 BRA `(.L_x_42) ;  /* 0x0000000400b88947 */ /* 0x000fea0003800000 */
[----:B------:R-:W-:-:S13]  /*1ae0*/  ISETP.NE.AND P0, PT, R8, 0x1, PT ;  /* 0x000000010800780c */ /* 0x000fda0003f05270 */
[----:B------:R-:W-:Y:S05]  /*1af0*/  @!P0 BRA `(.L_x_43) ;  /* 0x0000000400188947 */ /* 0x000fea0003800000 */
[----:B------:R-:W0:Y:S01]  /*1b00*/  LDC.64 R8, c[0x0][0x388] ;  /* 0x0000e200ff087b82 */ /* 0x000e220000000a00 */
[----:B------:R-:W-:Y:S02]  /*1b10*/  IADD3 R10, PT, PT, R4, UR4, RZ ;  /* 0x00000004040a7c10 */ /* 0x000fe4000fffe0ff */
[----:B------:R-:W-:Y:S02]  /*1b20*/  IADD3 R11, PT, PT, R7, UR4, RZ ;  /* 0x00000004070b7c10 */ /* 0x000fe4000fffe0ff */
[----:B------:R-:W-:-:S03]  /*1b30*/  LEA R15, R10, R10, 0x2 ;  /* 0x0000000a0a0f7211 */ /* 0x000fc600078e10ff */
[----:B------:R-:W1:Y:S01]  /*1b40*/  LDC.64 R12, c[0x0][0x380] ;  /* 0x0000e000ff0c7b82 */ /* 0x000e620000000a00 */
[----:B------:R-:W-:Y:S02]  /*1b50*/  IMAD R10, R11, R0, RZ ;  /* 0x000000000b0a7224 */ /* 0x000fe400078e02ff */
[----:B0-----:R-:W-:-:S05]  /*1b60*/  IMAD.WIDE R8, R15, 0x4, R8 ;  /* 0x000000040f087825 */ /* 0x001fca00078e0208 */
[----:B------:R-:W2:Y:S01]  /*1b70*/  LDG.E R0, desc[UR8][R8.64+0x8] ;  /* 0x0000080808007981 */ /* 0x000ea2000c1e1900 */
[----:B-1----:R-:W-:-:S03]  /*1b80*/  IMAD.WIDE.U32 R12, R10, 0x4, R12 ;  /* 0x000000040a0c7825 */ /* 0x002fc600078e000c */
[----:B------:R-:W3:Y:S04]  /*1b90*/  LDG.E R14, desc[UR8][R8.64+0xc] ;  /* 0x00000c08080e7981 */ /* 0x000ee8000c1e1900 */
[----:B------:R-:W2:Y:S04]  /*1ba0*/  LDG.E R11, desc[UR8][R12.64] ;  /* 0x000000080c0b7981 */ /* 0x000ea8000c1e1900 */
[----:B------:R-:W3:Y:S04]  /*1bb0*/  LDG.E R15, desc[UR8][R12.64+0x4] ;  /* 0x000004080c0f7981 */ /* 0x000ee8000c1e1900 */
[----:B------:R-:W4:Y:S04]  /*1bc0*/  LDG.E R17, desc[UR8][R12.64+0x8] ;  /* 0x000008080c117981 */ /* 0x000f28000c1e1900 */
[----:B------:R-:W4:Y:S01]  /*1bd0*/  LDG.E R16, desc[UR8][R8.64+0x10] ;  /* 0x0000100808107981 */ /* 0x000f22000c1e1900 */
[----:B------:R-:W-:Y:S01]  /*1be0*/  BSSY.RECONVERGENT B0, `(.L_x_44) ;  /* 0x0000014000007945 */ /* 0x000fe20003800200 */
        /* <DEDUP_REMOVED lines=10> */
[----:B------:R-:W-:Y:S02]  /*1c90*/  MOV R0, R14 ;  /* 0x0000000e00007202 */ /* 0x000fe40000000f00 */
[----:B------:R-:W-:-:S07]  /*1ca0*/  MOV R20, 0x1cc0 ;  /* 0x00001cc000147802 */ /* 0x000fce0000000f00 */
[----:B-1----:R-:W-:Y:S05]  /*1cb0*/  CALL.REL.NOINC `($__internal_0_$__cuda_sm20_sqrt_rn_f32_slowpath) ;  /* 0x00000008006c7944 */ /* 0x002fea0003c00000 */
[----:B------:R-:W-:Y:S01]  /*1cc0*/  MOV R13, R0 ;  /* 0x00000000000d7202 */ /* 0x000fe20000000f00 */
[----:B------:R-:W-:Y:S06]  /*1cd0*/  BRA `(.L_x_46) ;  /* 0x0000000000107947 */ /* 0x000fec0003800000 */
.L_x_45:
[----:B-1----:R-:W-:Y:S01]  /*1ce0*/  FMUL.FTZ R13, R14, R11 ;  /* 0x0000000b0e0d7220 */ /* 0x002fe20000410000 */
[----:B------:R-:W-:-:S03]  /*1cf0*/  FMUL.FTZ R11, R11, 0.5 ;  /* 0x3f0000000b0b7820 */ /* 0x000fc60000410000 */
[----:B------:R-:W-:-:S04]  /*1d00*/  FFMA R0, -R13, R13, R14 ;  /* 0x0000000d0d007223 */ /* 0x000fc8000000010e */
[----:B------:R-:W-:-:S07]  /*1d10*/  FFMA R13, R0, R11, R13 ;  /* 0x0000000b000d7223 */ /* 0x000fce000000000d */
.L_x_46:
[----:B------:R-:W-:Y:S05]  /*1d20*/  BSYNC.RECONVERGENT B0 ;  /* 0x0000000000007941 */ /* 0x000fea0003800200 */
.L_x_44:
[----:B------:R-:W0:Y:S01]  /*1d30*/  LDC.64 R14, c[0x0][0x380] ;  /* 0x0000e000ff0e7b82 */ /* 0x000e220000000a00 */
[----:B------:R-:W1:Y:S01]  /*1d40*/  LDCU UR10, c[0x0][0x3a0] ;  /* 0x00007400ff0a77ac */ /* 0x000e620008000800 */
[----:B------:R-:W2:Y:S04]  /*1d50*/  LDG.E R0, desc[UR8][R8.64+0x1c] ;  /* 0x00001c0808007981 */ /* 0x000ea8000c1e1900 */
[----:B------:R-:W3:Y:S01]  /*1d60*/  LDG.E R12, desc[UR8][R8.64+0x20] ;  /* 0x00002008080c7981 */ /* 0x000ee2000c1e1900 */
[----:B-1----:R-:W-:-:S05]  /*1d70*/  IADD3 R11, PT, PT, R10, UR10, RZ ;  /* 0x0000000a0a0b7c10 */ /* 0x002fca000fffe0ff */
[----:B0-----:R-:W-:Y:S02]  /*1d80*/  IMAD.WIDE.U32 R10, R11, 0x4, R14 ;  /* 0x000000040b0a7825 */ /* 0x001fe400078e000e */
[----:B------:R-:W4:Y:S04]  /*1d90*/  LDG.E R14, desc[UR8][R8.64+0x24] ;  /* 0x00002408080e7981 */ /* 0x000f28000c1e1900 */
[----:B------:R-:W2:Y:S04]  /*1da0*/  LDG.E R15, desc[UR8][R10.64] ;  /* 0x000000080a0f7981 */ /* 0x000ea8000c1e1900 */
[----:B------:R-:W3:Y:S04]  /*1db0*/  LDG.E R17, desc[UR8][R10.64+0x4] ;  /* 0x000004080a117981 */ /* 0x000ee8000c1e1900 */
[----:B------:R-:W4:Y:S01]  /*1dc0*/  LDG.E R19, desc[UR8][R10.64+0x8] ;  /* 0x000008080a137981 */ /* 0x000f22000c1e1900 */
[----:B------:R-:W-:Y:S01]  /*1dd0*/  BSSY.RECONVERGENT B0, `(.L_x_47) ;  /* 0x0000016000007945 */ /* 0x000fe20003800200 */
[----:B------:R-:W-:Y:S01]  /*1de0*/  FADD R13, R22, R13 ;  /* 0x0000000d160d7221 */ /* 0x000fe20000000000 */
[----:B--2---:R-:W-:Y:S01]  /*1df0*/  FADD R0, R0, -R15 ;  /* 0x8000000f00007221 */ /* 0x004fe20000000000 */
[----:B---3--:R-:W-:-:S03]  /*1e00*/  FADD R17, R12, -R17 ;  /* 0x800000110c117221 */ /* 0x008fc60000000000 */
[----:B------:R-:W-:Y:S01]  /*1e10*/  FFMA R0, R0, R0, RZ ;  /* 0x0000000000007223 */ /* 0x000fe200000000ff */
[----:B----4-:R-:W-:-:S03]  /*1e20*/  FADD R19, R14, -R19 ;  /* 0x800000130e137221 */ /* 0x010fc60000000000 */
[----:B------:R-:W-:-:S04]  /*1e30*/  FFMA R0, R17, R17, R0 ;  /* 0x0000001111007223 */ /* 0x000fc80000000000 */
        /* <DEDUP_REMOVED lines=10> */
.L_x_49:
[----:B------:R-:W-:Y:S05]  /*1ee0*/  BRA `(.L_x_50) ;  /* 0x0000000000107947 */ /* 0x000fea0003800000 */
.L_x_48:
[----:B-1----:R-:W-:Y:S01]  /*1ef0*/  FMUL.FTZ R0, R19, R12 ;  /* 0x0000000c13007220 */ /* 0x002fe20000410000 */
[----:B------:R-:W-:-:S03]  /*1f00*/  FMUL.FTZ R8, R12, 0.5 ;  /* 0x3f0000000c087820 */ /* 0x000fc60000410000 */
[----:B------:R-:W-:-:S04]  /*1f10*/  FFMA R9, -R0, R0, R19 ;  /* 0x0000000000097223 */ /* 0x000fc80000000113 */
[----:B------:R-:W-:-:S07]  /*1f20*/  FFMA R0, R9, R8, R0 ;  /* 0x0000000809007223 */ /* 0x000fce0000000000 */
.L_x_50:
[----:B------:R-:W-:Y:S05]  /*1f30*/  BSYNC.RECONVERGENT B0 ;  /* 0x0000000000007941 */ /* 0x000fea0003800200 */
.L_x_47:
[----:B------:R-:W-:Y:S01]  /*1f40*/  FADD R22, R13, R0 ;  /* 0x000000000d167221 */ /* 0x000fe20000000000 */
[----:B------:R-:W-:-:S12]  /*1f50*/  UIADD3 UR4, UPT, UPT, UR4, 0x2, URZ ;  /* 0x0000000204047890 */ /* 0x000fd8000fffe0ff */
.L_x_43:
[----:B------:R-:W0:Y:S02]  /*1f60*/  LDCU UR10, c[0x0][0x3a0] ;  /* 0x00007400ff0a77ac */ /* 0x000e240008000800 */
[----:B0-----:R-:W-:-:S09]  /*1f70*/  ULOP3.LUT UP0, URZ, UR10, 0x1, URZ, 0xc0, !UPT ;  /* 0x000000010aff7892 */ /* 0x001fd2000f80c0ff */
[----:B------:R-:W-:Y:S05]  /*1f80*/  BRA.U !UP0, `(.L_x_42) ;  /* 0x00000001088c7547 */ /* 0x000fea000b800000 */
[----:B------:R-:W0:Y:S01]  /*1f90*/  LDC.64 R8, c[0x0][0x388] ;  /* 0x0000e200ff087b82 */ /* 0x000e220000000a00 */
[----:B------:R-:W-:Y:S02]  /*1fa0*/  IADD3 R0, PT, PT, R4, UR4, RZ ;  /* 0x0000000404007c10 */ /* 0x000fe4000fffe0ff */
[----:B------:R-:W-:Y:S02]  /*1fb0*/  IADD3 R7, PT, PT, R7, UR4, RZ ;  /* 0x0000000407077c10 */ /* 0x000fe4000fffe0ff */
[----:B------:R-:W-:-:S03]  /*1fc0*/  LEA R13, R0, R0, 0x2 ;  /* 0x00000000000d7211 */ /* 0x000fc600078e10ff */
[----:B------:R-:W1:Y:S01]  /*1fd0*/  LDC.64 R10, c[0x0][0x380] ;  /* 0x0000e000ff0a7b82 */ /* 0x000e620000000a00 */
[----:B------:R-:W-:Y:S02]  /*1fe0*/  IMAD R7, R7, UR10, RZ ;  /* 0x0000000a07077c24 */ /* 0x000fe4000f8e02ff */
        /* <DEDUP_REMOVED lines=22> */
[----:B------:R-:W-:Y:S05]  /*2150*/  BRA `(.L_x_53) ;  /* 0x0000000000107947 */ /* 0x000fea0003800000 */
.L_x_52:
[----:B-1----:R-:W-:Y:S01]  /*2160*/  FMUL.FTZ R0, R7, R12 ;  /* 0x0000000c07007220 */ /* 0x002fe20000410000 */
[----:B------:R-:W-:-:S03]  /*2170*/  FMUL.FTZ R8, R12, 0.5 ;  /* 0x3f0000000c087820 */ /* 0x000fc60000410000 */
[----:B------:R-:W-:-:S04]  /*2180*/  FFMA R7, -R0, R0, R7 ;  /* 0x0000000000077223 */ /* 0x000fc80000000107 */
[----:B------:R-:W-:-:S07]  /*2190*/  FFMA R0, R7, R8, R0 ;  /* 0x0000000807007223 */ /* 0x000fce0000000000 */
.L_x_53:
[----:B------:R-:W-:Y:S05]  /*21a0*/  BSYNC.RECONVERGENT B0 ;  /* 0x0000000000007941 */ /* 0x000fea0003800200 */
.L_x_51:
[----:B------:R-:W-:-:S07]  /*21b0*/  FADD R22, R22, R0 ;  /* 0x0000000016167221 */ /* 0x000fce0000000000 */
.L_x_42:
[----:B------:R-:W0:Y:S01]  /*21c0*/  LDCU UR4, c[0x0][0x39c] ;  /* 0x00007380ff0477ac */ /* 0x000e220008000800 */
[----:B------:R-:W-:Y:S02]  /*21d0*/  IADD3 R0, PT, PT, R6, 0x1, RZ ;  /* 0x0000000106007810 */ /* 0x000fe40007ffe0ff */
[----:B------:R-:W-:-:S04]  /*21e0*/  FSETP.GTU.AND P0, PT, R22, R3, PT ;  /* 0x000000031600720b */ /* 0x000fc80003f0c000 */
[----:B------:R-:W-:Y:S02]  /*21f0*/  SEL R5, R6, R5, !P0 ;  /* 0x0000000506057207 */ /* 0x000fe40004000000 */
[----:B------:R-:W-:Y:S02]  /*2200*/  FSEL R3, R22, R3, !P0 ;  /* 0x0000000316037208 */ /* 0x000fe40004000000 */
[----:B0-----:R-:W-:-:S13]  /*2210*/  ISETP.NE.AND P1, PT, R0, UR4, PT ;  /* 0x0000000400007c0c */ /* 0x001fda000bf25270 */
[----:B------:R-:W-:Y:S05]  /*2220*/  @!P1 BRA `(.L_x_54) ;  /* 0x0000000000fc9947 */ /* 0x000fea0003800000 */
[----:B------:R-:W-:Y:S01]  /*2230*/  MOV R6, R0 ;  /* 0x0000000000067202 */ /* 0x000fe20000000f00 */
[----:B------:R-:W-:Y:S06]  /*2240*/  BRA `(.L_x_55) ;  /* 0xffffffec00cc7947 */ /* 0x000fec000383ffff */
.L_x_26:
[----:B------:R-:W-:Y:S01]  /*2250*/  UISETP.GE.U32.AND UP0, UPT, UR4, 0x4, UPT ;  /* 0x000000040400788c */ /* 0x000fe2000bf06070 */
[----:B------:R-:W-:Y:S01]  /*2260*/  HFMA2 R0, -RZ, RZ, 0, 0 ;  /* 0x00000000ff007431 */ /* 0x000fe200000001ff */
[----:B------:R-:W-:Y:S01]  /*2270*/  MOV R5, 0xffffffff ;  /* 0xffffffff00057802 */ /* 0x000fe20000000f00 */
[----:B------:R-:W-:-:S06]  /*2280*/  ULOP3.LUT UR5, UR4, 0x3, URZ, 0xc0, !UPT ;  /* 0x0000000304057892 */ /* 0x000fcc000f8ec0ff */
[----:B------:R-:W-:Y:S06]  /*2290*/  BRA.U !UP0, `(.L_x_56) ;  /* 0x0000000108b87547 */ /* 0x000fec000b800000 */
[----:B------:R-:W-:Y:S01]  /*22a0*/  ULOP3.LUT UR4, UR4, 0x7ffffffc, URZ, 0xc0, !UPT ;  /* 0x7ffffffc04047892 */ /* 0x000fe2000f8ec0ff */
[----:B------:R-:W-:Y:S02]  /*22b0*/  MOV R5, 0xffffffff ;  /* 0xffffffff00057802 */ /* 0x000fe40000000f00 */
[----:B------:R-:W-:Y:S01]  /*22c0*/  MOV R7, RZ ;  /* 0x000000ff00077202 */ /* 0x000fe20000000f00 */
[----:B------:R-:W-:Y:S02]  /*22d0*/  UISETP.GT.AND UP0, UPT, UR4, URZ, UPT ;  /* 0x000000ff0400728c */ /* 0x000fe4000bf04270 */
[----:B------:R-:W-:-:S07]  /*22e0*/  MOV R0, UR4 ;  /* 0x0000000400007c02 */ /* 0x000fce0008000f00 */
[----:B------:R-:W-:Y:S05]  /*22f0*/  BRA.U !UP0, `(.L_x_57) ;  /* 0x0000000108887547 */ /* 0x000fea000b800000 */
[----:B------:R-:W-:Y:S02]  /*2300*/  IADD3 R4, PT, PT, R0, -R7, RZ ;  /* 0x8000000700047210 */ /* 0x000fe40007ffe0ff */
[----:B------:R-:W-:Y:S02]  /*2310*/  PLOP3.LUT P0, PT, PT, PT, PT, 0x80, 0x8 ;  /* 0x000000000008781c */ /* 0x000fe40003f0f070 */
[----:B------:R-:W-:-:S13]  /*2320*/  ISETP.GT.AND P1, PT, R4, 0xc, PT ;  /* 0x0000000c0400780c */ /* 0x000fda0003f24270 */
[----:B------:R-:W-:Y:S05]  /*2330*/  @!P1 BRA `(.L_x_58) ;  /* 0x0000000000449947 */ /* 0x000fea0003800000 */
[----:B------:R-:W-:Y:S02]  /*2340*/  PLOP3.LUT P0, PT, PT, PT, PT, 0x8, 0x80 ;  /* 0x000000000080781c */ /* 0x000fe40003f0e170 */
[----:B------:R-:W-:-:S11]  /*2350*/  IADD3 R4, PT, PT, R0, -0xc, RZ ;  /* 0xfffffff400047810 */ /* 0x000fd60007ffe0ff */
.L_x_59:
[----:B------:R-:W-:-:S04]  /*2360*/  FSETP.GE.AND P2, PT, R3, RZ, PT ;  /* 0x000000ff0300720b */ /* 0x000fc80003f46000 */
[----:B------:R-:W-:-:S04]  /*2370*/  FSEL R3, R3, RZ, !P2 ;  /* 0x000000ff03037208 */ /* 0x000fc80005000000 */
[----:B------:R-:W-:-:S04]  /*2380*/  FSETP.GE.AND P3, PT, R3, RZ, PT ;  /* 0x000000ff0300720b */ /* 0x000fc80003f66000 */
[----:B------:R-:W-:Y:S02]  /*2390*/  FSEL R3, R3, RZ, !P3 ;  /* 0x000000ff03037208 */ /* 0x000fe40005800000 */
[----:B------:R-:W-:Y:S02]  /*23a0*/  @P2 IADD3 R5, PT, PT, R7, 0x3, RZ ;  /* 0x0000000307052810 */ /* 0x000fe40007ffe0ff */
[----:B------:R-:W-:-:S04]  /*23b0*/  FSETP.GE.AND P4, PT, R3, RZ, PT ;  /* 0x000000ff0300720b */ /* 0x000fc80003f86000 */
[----:B------:R-:W-:Y:S02]  /*23c0*/  FSEL R3, R3, RZ, !P4 ;  /* 0x000000ff03037208 */ /* 0x000fe40006000000 */
[----:B------:R-:W-:Y:S02]  /*23d0*/  @P3 IADD3 R5, PT, PT, R7, 0x7, RZ ;  /* 0x0000000707053810 */ /* 0x000fe40007ffe0ff */
[----:B------:R-:W-:-:S04]  /*23e0*/  FSETP.GE.AND P1, PT, R3, RZ, PT ;  /* 0x000000ff0300720b */ /* 0x000fc80003f26000 */
[----:B------:R-:W-:Y:S02]  /*23f0*/  FSEL R3, R3, RZ, !P1 ;  /* 0x000000ff03037208 */ /* 0x000fe40004800000 */
[----:B------:R-:W-:-:S07]  /*2400*/  @P4 IADD3 R5, PT, PT, R7, 0xb, RZ ;  /* 0x0000000b07054810 */ /* 0x000fce0007ffe0ff */
[C---:B------:R-:W-:Y:S02]  /*2410*/  @P1 IADD3 R5, PT, PT, R7.reuse, 0xf, RZ ;  /* 0x0000000f07051810 */ /* 0x040fe40007ffe0ff */
[----:B------:R-:W-:-:S04]  /*2420*/  IADD3 R7, PT, PT, R7, 0x10, RZ ;  /* 0x0000001007077810 */ /* 0x000fc80007ffe0ff */
[----:B------:R-:W-:-:S13]  /*2430*/  ISETP.GE.AND P2, PT, R7, R4, PT ;  /* 0x000000040700720c */ /* 0x000fda0003f46270 */
[----:B------:R-:W-:Y:S05]  /*2440*/  @!P2 BRA `(.L_x_59) ;  /* 0xfffffffc00c4a947 */ /* 0x000fea000383ffff */
.L_x_58:
[----:B------:R-:W-:-:S04]  /*2450*/  IADD3 R4, PT, PT, R0, -R7, RZ ;  /* 0x8000000700047210 */ /* 0x000fc80007ffe0ff */
[----:B------:R-:W-:-:S13]  /*2460*/  ISETP.GT.AND P1, PT, R4, 0x4, PT ;  /* 0x000000040400780c */ /* 0x000fda0003f24270 */
[----:B------:R-:W-:Y:S05]  /*2470*/  @!P1 BRA `(.L_x_60) ;  /* 0x0000000000209947 */ /* 0x000fea0003800000 */
[C---:B------:R-:W-:Y:S02]  /*2480*/  FSETP.GE.AND P1, PT, R3.reuse, RZ, PT ;  /* 0x000000ff0300720b */ /* 0x040fe40003f26000 */
[----:B------:R-:W-:Y:S02]  /*2490*/  PLOP3.LUT P0, PT, PT, PT, PT, 0x8, 0x80 ;  /* 0x000000000080781c */ /* 0x000fe40003f0e170 */
[----:B------:R-:W-:-:S04]  /*24a0*/  FSEL R3, R3, RZ, !P1 ;  /* 0x000000ff03037208 */ /* 0x000fc80004800000 */
[----:B------:R-:W-:-:S04]  /*24b0*/  FSETP.GE.AND P2, PT, R3, RZ, PT ;  /* 0x000000ff0300720b */ /* 0x000fc80003f46000 */
[----:B------:R-:W-:Y:S02]  /*24c0*/  FSEL R3, R3, RZ, !P2 ;  /* 0x000000ff03037208 */ /* 0x000fe40005000000 */
[----:B------:R-:W-:-:S07]  /*24d0*/  @P1 IADD3 R5, PT, PT, R7, 0x3, RZ ;  /* 0x0000000307051810 */ /* 0x000fce0007ffe0ff */
[C---:B------:R-:W-:Y:S02]  /*24e0*/  @P2 IADD3 R5, PT, PT, R7.reuse, 0x7, RZ ;  /* 0x0000000707052810 */ /* 0x040fe40007ffe0ff */
[----:B------:R-:W-:-:S07]  /*24f0*/  IADD3 R7, PT, PT, R7, 0x8, RZ ;  /* 0x0000000807077810 */ /* 0x000fce0007ffe0ff */
.L_x_60:
[----:B------:R-:W-:-:S13]  /*2500*/  ISETP.NE.OR P0, PT, R7, R0, P0 ;  /* 0x000000000700720c */ /* 0x000fda0000705670 */
[----:B------:R-:W-:Y:S05]  /*2510*/  @!P0 BRA `(.L_x_56) ;  /* 0x0000000000188947 */ /* 0x000fea0003800000 */
.L_x_57:
[----:B------:R-:W-:-:S04]  /*2520*/  FSETP.GE.AND P1, PT, R3, RZ, PT ;  /* 0x000000ff0300720b */ /* 0x000fc80003f26000 */
[----:B------:R-:W-:-:S09]  /*2530*/  FSEL R3, R3, RZ, !P1 ;  /* 0x000000ff03037208 */ /* 0x000fd20004800000 */
[C---:B------:R-:W-:Y:S02]  /*2540*/  @P1 IADD3 R5, PT, PT, R7.reuse, 0x3, RZ ;  /* 0x0000000307051810 */ /* 0x040fe40007ffe0ff */
[----:B------:R-:W-:-:S04]  /*2550*/  IADD3 R7, PT, PT, R7, 0x4, RZ ;  /* 0x0000000407077810 */ /* 0x000fc80007ffe0ff */
[----:B------:R-:W-:-:S13]  /*2560*/  ISETP.NE.AND P0, PT, R7, R0, PT ;  /* 0x000000000700720c */ /* 0x000fda0003f05270 */
[----:B------:R-:W-:Y:S05]  /*2570*/  @P0 BRA `(.L_x_57) ;  /* 0xfffffffc00e80947 */ /* 0x000fea000383ffff */
.L_x_56:
[----:B------:R-:W-:-:S09]  /*2580*/  UISETP.NE.AND UP0, UPT, UR5, URZ, UPT ;  /* 0x000000ff0500728c */ /* 0x000fd2000bf05270 */
[----:B------:R-:W-:Y:S05]  /*2590*/  BRA.U !UP0, `(.L_x_54) ;  /* 0x0000000108207547 */ /* 0x000fea000b800000 */
[----:B------:R-:W-:-:S05]  /*25a0*/  UMOV UR4, URZ ;  /* 0x000000ff00047c82 */ /* 0x000fca0008000000 */
.L_x_61:
[----:B------:R-:W-:Y:S01]  /*25b0*/  UIADD3 UR4, UPT, UPT, UR4, 0x1, URZ ;  /* 0x0000000104047890 */ /* 0x000fe2000fffe0ff */
[----:B------:R-:W-:-:S03]  /*25c0*/  FSETP.GE.AND P0, PT, R3, RZ, PT ;  /* 0x000000ff0300720b */ /* 0x000fc60003f06000 */
[----:B------:R-:W-:Y:S01]  /*25d0*/  UISETP.NE.AND UP0, UPT, UR4, UR5, UPT ;  /* 0x000000050400728c */ /* 0x000fe2000bf05270 */
[C---:B------:R-:W-:Y:S02]  /*25e0*/  SEL R5, R0.reuse, R5, P0 ;  /* 0x0000000500057207 */ /* 0x040fe40000000000 */
[----:B------:R-:W-:Y:S02]  /*25f0*/  FSEL R3, R3, RZ, !P0 ;  /* 0x000000ff03037208 */ /* 0x000fe40004000000 */
[----:B------:R-:W-:-:S04]  /*2600*/  IADD3 R0, PT, PT, R0, 0x1, RZ ;  /* 0x0000000100007810 */ /* 0x000fc80007ffe0ff */
[----:B------:R-:W-:Y:S05]  /*2610*/  BRA.U UP0, `(.L_x_61) ;  /* 0xfffffffd00e47547 */ /* 0x000fea000b83ffff */
.L_x_54:
[----:B------:R-:W-:-:S07]  /*2620*/  IADD3 R7, PT, PT, R5, 0x1, RZ ;  /* 0x0000000105077810 */ /* 0x000fce0007ffe0ff */
.L_x_25:
[----:B------:R-:W0:Y:S02]  /*2630*/  LDC.64 R4, c[0x0][0x390] ;  /* 0x0000e400ff047b82 */ /* 0x000e240000000a00 */
[----:B0-----:R-:W-:-:S05]  /*2640*/  IMAD.WIDE R2, R2, 0x4, R4 ;  /* 0x0000000402027825 */ /* 0x001fca00078e0204 */
[----:B------:R-:W-:Y:S01]  /*2650*/  STG.E desc[UR8][R2.64], R7 ;  /* 0x0000000702007986 */ /* 0x000fe2000c101908 */
[----:B------:R-:W-:Y:S05]  /*2660*/  EXIT ;  /* 0x000000000000794d */ /* 0x000fea0003800000 */
        .weak           $__internal_0_$__cuda_sm20_sqrt_rn_f32_slowpath
        .type           $__internal_0_$__cuda_sm20_sqrt_rn_f32_slowpath,@function
        .size           $__internal_0_$__cuda_sm20_sqrt_rn_f32_slowpath,(.L_x_64 - $__internal_0_$__cuda_sm20_sqrt_rn_f32_slowpath)
$__internal_0_$__cuda_sm20_sqrt_rn_f32_slowpath:
[----:B------:R-:W-:-:S13]  /*2670*/  LOP3.LUT P1, RZ, R0, 0x7fffffff, RZ, 0xc0, !PT ;  /* 0x7fffffff00ff7812 */ /* 0x000fda000782c0ff */
[----:B------:R-:W-:Y:S01]  /*2680*/  @!P1 MOV R24, R0 ;  /* 0x0000000000189202 */ /* 0x000fe20000000f00 */
[----:B------:R-:W-:Y:S06]  /*2690*/  @!P1 BRA `(.L_x_62) ;  /* 0x0000000000409947 */ /* 0x000fec0003800000 */
[----:B------:R-:W-:-:S13]  /*26a0*/  FSETP.GEU.FTZ.AND P1, PT, R0, RZ, PT ;  /* 0x000000ff0000720b */ /* 0x000fda0003f3e000 */
[----:B------:R-:W-:Y:S01]  /*26b0*/  @!P1 MOV R24, 0x7fffffff ;  /* 0x7fffffff00189802 */ /* 0x000fe20000000f00 */
[----:B------:R-:W-:Y:S06]  /*26c0*/  @!P1 BRA `(.L_x_62) ;  /* 0x0000000000349947 */ /* 0x000fec0003800000 */
[----:B------:R-:W-:-:S13]  /*26d0*/  FSETP.GTU.FTZ.AND P1, PT, |R0|, +INF , PT ;  /* 0x7f8000000000780b */ /* 0x000fda0003f3c200 */
[----:B------:R-:W-:Y:S01]  /*26e0*/  @P1 FADD.FTZ R24, R0, 1 ;  /* 0x3f80000000181421 */ /* 0x000fe20000010000 */
[----:B------:R-:W-:Y:S06]  /*26f0*/  @P1 BRA `(.L_x_62) ;  /* 0x0000000000281947 */ /* 0x000fec0003800000 */
[----:B------:R-:W-:-:S13]  /*2700*/  FSETP.NEU.FTZ.AND P1, PT, |R0|, +INF , PT ;  /* 0x7f8000000000780b */ /* 0x000fda0003f3d200 */
[----:B------:R-:W-:-:S04]  /*2710*/  @P1 FFMA R21, R0, 1.84467440737095516160e+19, RZ ;  /* 0x5f80000000151823 */ /* 0x000fc800000000ff */
[----:B------:R-:W0:Y:S02]  /*2720*/  @P1 MUFU.RSQ R24, R21 ;  /* 0x0000001500181308 */ /* 0x000e240000001400 */
[----:B0-----:R-:W-:Y:S01]  /*2730*/  @P1 FMUL.FTZ R26, R21, R24 ;  /* 0x00000018151a1220 */ /* 0x001fe20000410000 */
[----:B------:R-:W-:-:S03]  /*2740*/  @P1 FMUL.FTZ R24, R24, 0.5 ;  /* 0x3f00000018181820 */ /* 0x000fc60000410000 */
[----:B------:R-:W-:-:S04]  /*2750*/  @P1 FADD.FTZ R27, -R26, -RZ ;  /* 0x800000ff1a1b1221 */ /* 0x000fc80000010100 */
[----:B------:R-:W-:-:S04]  /*2760*/  @P1 FFMA R27, R26, R27, R21 ;  /* 0x0000001b1a1b1223 */ /* 0x000fc80000000015 */
[----:B------:R-:W-:Y:S01]  /*2770*/  @P1 FFMA R27, R27, R24, R26 ;  /* 0x000000181b1b1223 */ /* 0x000fe2000000001a */
[----:B------:R-:W-:-:S03]  /*2780*/  @!P1 MOV R24, R0 ;  /* 0x0000000000189202 */ /* 0x000fc60000000f00 */
[----:B------:R-:W-:-:S07]  /*2790*/  @P1 FMUL.FTZ R24, R27, 2.3283064365386962891e-10 ;  /* 0x2f8000001b181820 */ /* 0x000fce0000410000 */
.L_x_62:
[----:B------:R-:W-:Y:S01]  /*27a0*/  HFMA2 R21, -RZ, RZ, 0, 0 ;  /* 0x00000000ff157431 */ /* 0x000fe200000001ff */
[----:B------:R-:W-:-:S03]  /*27b0*/  MOV R0, R24 ;  /* 0x0000001800007202 */ /* 0x000fc60000000f00 */
[----:B------:R-:W-:Y:S05]  /*27c0*/  RET.REL.NODEC R20 `(_Z9findMeansPKfS0_Piiii) ;  /* 0xffffffd8140c7950 */ /* 0x000fea0003c3ffff */
.L_x_63:
[----:B------:R-:W-:-:S00]  /*27d0*/  BRA `(.L_x_63) ;  /* 0xfffffffc00fc7947 */ /* 0x000fc0000383ffff */
[----:B------:R-:W-:-:S00]  /*27e0*/  NOP ;  /* 0x0000000000007918 */ /* 0x000fc00000000000 */
        /* <DEDUP_REMOVED lines=9> */
.L_x_64:


//--------------------- .nv.shared.reserved.0     --------------------------
	.section	.nv.shared.reserved.0,"aw",@nobits
	.weak		__nv_reservedSMEM_offset_0_alias
	.size		__nv_reservedSMEM_offset_0_alias, 0, 64
	.other		__nv_reservedSMEM_offset_0_alias,@"STO_CUDA_RESERVED_SHARED STV_DEFAULT"
__nv_reservedSMEM_offset_0_alias:
	.zero		0
	.zero		64


//--------------------- .nv.constant0._Z9findMeansPKfS0_Piiii --------------------------
	.section	.nv.constant0._Z9findMeansPKfS0_Piiii,"a",@progbits
	.sectionflags	@""
	.align	4
.nv.constant0._Z9findMeansPKfS0_Piiii:
	.zero		932


//--------------------- SYMBOLS --------------------------

	.type		.nv.reservedSmem.offset0,@object
	.size		.nv.reservedSmem.offset0,0x4
